	.target	sm_90a

	.elftype	@"ET_EXEC"


//--------------------- .note.nv.tkinfo           --------------------------
	.section	.note.nv.tkinfo,"",@"SHT_NOTE"
	.sectionflags	@"SHF_NOTE_NV_TKINFO"
	.tkinfo
        /*0018*/ 	.word	0x00000002
        /*0030*/ 	.string	""
        /*0030*/ 	.string	"ptxas"
        /*0030*/ 	.string	"Cuda compilation tools, release 13.0, V13.0.88"
        /*0030*/ 	.string	"Build cuda_13.0.r13.0/compiler.36424714_0"
        /*0030*/ 	.string	"-arch sm_90a -m 64 "



//--------------------- .note.nv.cuinfo           --------------------------
	.section	.note.nv.cuinfo,"",@"SHT_NOTE"
	.sectionflags	@"SHF_NOTE_NV_CUINFO"
        /*0018*/ 	.short	0x0002
        /*001a*/ 	.short	0x005a
        /*001c*/ 	.short	0x0082
	.zero		2


//--------------------- .nv.info                  --------------------------
	.section	.nv.info,"",@"SHT_CUDA_INFO"
	.align	4


	//----- nvinfo : EIATTR_REGCOUNT
	.align		4
        /*0000*/ 	.byte	0x04, 0x2f
        /*0002*/ 	.short	(.L_16 - .L_15)
	.align		4
.L_15:
        /*0004*/ 	.word	index@(_ZN7cutlass13device_kernelINS_4fmha6kernel28FmhaKernelTmaWarpSpecializedINS1_10collective30FmhaMainloopTmaWarpSpecializedINS_6half_tEffN4cute5tupleIJNS7_1CILi128EEENS9_ILi64EEENS9_ILi256EEEEEENS8_IJiNS9_ILi1EEENS8_IJiiEEEEEESG_SG_NS4_12CausalFusionEJNS2_6OptionILNS2_3TagE0ENS9_ILb1EEEEENSI_ILSJ_2ESK_EEEEENS4_15FmhaFwdEpilogueIS6_fNS8_IJSB_SC_SB_EEEEENS2_23PersistentTileSchedulerEJSL_SM_EEEEEvNT_6ParamsE)
        /*0008*/ 	.word	0x000000a8


	//----- nvinfo : EIATTR_FRAME_SIZE
	.align		4
.L_16:
        /*000c*/ 	.byte	0x04, 0x11
        /*000e*/ 	.short	(.L_18 - .L_17)
	.align		4
.L_17:
        /*0010*/ 	.word	index@($__internal_0_$__cuda_sm20_rcp_rn_f32_slowpath)
        /*0014*/ 	.word	0x00000000


	//----- nvinfo : EIATTR_FRAME_SIZE
	.align		4
.L_18:
        /*0018*/ 	.byte	0x04, 0x11
        /*001a*/ 	.short	(.L_20 - .L_19)
	.align		4
.L_19:
        /*001c*/ 	.word	index@(_ZN7cutlass13device_kernelINS_4fmha6kernel28FmhaKernelTmaWarpSpecializedINS1_10collective30FmhaMainloopTmaWarpSpecializedINS_6half_tEffN4cute5tupleIJNS7_1CILi128EEENS9_ILi64EEENS9_ILi256EEEEEENS8_IJiNS9_ILi1EEENS8_IJiiEEEEEESG_SG_NS4_12CausalFusionEJNS2_6OptionILNS2_3TagE0ENS9_ILb1EEEEENSI_ILSJ_2ESK_EEEEENS4_15FmhaFwdEpilogueIS6_fNS8_IJSB_SC_SB_EEEEENS2_23PersistentTileSchedulerEJSL_SM_EEEEEvNT_6ParamsE)
        /*0020*/ 	.word	0x00000000


	//----- nvinfo : EIATTR_MIN_STACK_SIZE
	.align		4
.L_20:
        /*0024*/ 	.byte	0x04, 0x12
        /*0026*/ 	.short	(.L_22 - .L_21)
	.align		4
.L_21:
        /*0028*/ 	.word	index@(_ZN7cutlass13device_kernelINS_4fmha6kernel28FmhaKernelTmaWarpSpecializedINS1_10collective30FmhaMainloopTmaWarpSpecializedINS_6half_tEffN4cute5tupleIJNS7_1CILi128EEENS9_ILi64EEENS9_ILi256EEEEEENS8_IJiNS9_ILi1EEENS8_IJiiEEEEEESG_SG_NS4_12CausalFusionEJNS2_6OptionILNS2_3TagE0ENS9_ILb1EEEEENSI_ILSJ_2ESK_EEEEENS4_15FmhaFwdEpilogueIS6_fNS8_IJSB_SC_SB_EEEEENS2_23PersistentTileSchedulerEJSL_SM_EEEEEvNT_6ParamsE)
        /*002c*/ 	.word	0x00000000
.L_22:


//--------------------- .nv.compat                --------------------------
	.section	.nv.compat,"",@"SHT_CUDA_COMPAT_INFO"
	.align	4
        /*0000*/ 	.byte	0x02, 0x09, 0x01, 0x00, 0x02, 0x02, 0x04, 0x00, 0x02, 0x05, 0x05, 0x00, 0x03, 0x07, 0x01, 0x01
        /*0010*/ 	.byte	0x02, 0x03, 0x01, 0x00, 0x02, 0x06, 0x01, 0x00, 0x04, 0x0b, 0x08, 0x00, 0x00, 0x00, 0x00, 0x00
        /*0020*/ 	.byte	0x00, 0x00, 0x00, 0x00


//--------------------- .nv.info._ZN7cutlass13device_kernelINS_4fmha6kernel28FmhaKernelTmaWarpSpecializedINS1_10collective30FmhaMainloopTmaWarpSpecializedINS_6half_tEffN4cute5tupleIJNS7_1CILi128EEENS9_ILi64EEENS9_ILi256EEEEEENS8_IJiNS9_ILi1EEENS8_IJiiEEEEEESG_SG_NS4_12CausalFusionEJNS2_6OptionILNS2_3TagE0ENS9_ILb1EEEEENSI_ILSJ_2ESK_EEEEENS4_15FmhaFwdEpilogueIS6_fNS8_IJSB_SC_SB_EEEEENS2_23PersistentTileSchedulerEJSL_SM_EEEEEvNT_6ParamsE --------------------------
	.section	.nv.info._ZN7cutlass13device_kernelINS_4fmha6kernel28FmhaKernelTmaWarpSpecializedINS1_10collective30FmhaMainloopTmaWarpSpecializedINS_6half_tEffN4cute5tupleIJNS7_1CILi128EEENS9_ILi64EEENS9_ILi256EEEEEENS8_IJiNS9_ILi1EEENS8_IJiiEEEEEESG_SG_NS4_12CausalFusionEJNS2_6OptionILNS2_3TagE0ENS9_ILb1EEEEENSI_ILSJ_2ESK_EEEEENS4_15FmhaFwdEpilogueIS6_fNS8_IJSB_SC_SB_EEEEENS2_23PersistentTileSchedulerEJSL_SM_EEEEEvNT_6ParamsE,"",@"SHT_CUDA_INFO"
	.sectionflags	@""
	.align	4


	//----- nvinfo : EIATTR_CUDA_API_VERSION
	.align		4
        /*0000*/ 	.byte	0x04, 0x37
        /*0002*/ 	.short	(.L_24 - .L_23)
.L_23:
        /*0004*/ 	.word	0x00000082


	//----- nvinfo : EIATTR_KPARAM_INFO
	.align		4
.L_24:
        /*0008*/ 	.byte	0x04, 0x17
        /*000a*/ 	.short	(.L_26 - .L_25)
.L_25:
        /*000c*/ 	.word	0x00000000
        /*0010*/ 	.short	0x0000
        /*0012*/ 	.short	0x0070
        /*0014*/ 	.byte	0x00, 0xf0, 0x01, 0x20


	//----- nvinfo : EIATTR_SPARSE_MMA_MASK
	.align		4
.L_26:
        /*0018*/ 	.byte	0x03, 0x50
        /*001a*/ 	.short	0x0000


	//----- nvinfo : EIATTR_MAXREG_COUNT
	.align		4
        /*001c*/ 	.byte	0x03, 0x1b
        /*001e*/ 	.short	0x00a8


	//----- nvinfo : EIATTR_NUM_BARRIERS
	.align		4
        /*0020*/ 	.byte	0x02, 0x4c
        /*0022*/ 	.byte	0x02
	.zero		1


	//----- nvinfo : EIATTR_EXTERNS
	.align		4
        /*0024*/ 	.byte	0x04, 0x0f
        /*0026*/ 	.short	(.L_28 - .L_27)


	//   ....[0]....
	.align		4
.L_27:
        /*0028*/ 	.word	index@(__assertfail)


	//----- nvinfo : EIATTR_MERCURY_ISA_VERSION
	.align		4
.L_28:
        /*002c*/ 	.byte	0x03, 0x5f
        /*002e*/ 	.short	0x0101


	//----- nvinfo : EIATTR_INT_WARP_WIDE_INSTR_OFFSETS
	.align		4
        /*0030*/ 	.byte	0x04, 0x31
        /*0032*/ 	.short	(.L_30 - .L_29)


	//   ....[0]....
.L_29:
        /*0034*/ 	.word	0x00000790


	//   ....[1]....
        /*0038*/ 	.word	0x000007a0


	//   ....[2]....
        /*003c*/ 	.word	0x000007b0


	//   ....[3]....
        /*0040*/ 	.word	0x000007c0


	//   ....[4]....
        /*0044*/ 	.word	0x00000830


	//   ....[5]....
        /*0048*/ 	.word	0x00000a10


	//   ....[6]....
        /*004c*/ 	.word	0x00000ad0


	//----- nvinfo : EIATTR_COOP_GROUP_MASK_REGIDS
	.align		4
.L_30:
        /*0050*/ 	.byte	0x04, 0x29
        /*0052*/ 	.short	(.L_32 - .L_31)


	//   ....[0]....
.L_31:
        /*0054*/ 	.word	0xffffffff


	//   ....[1]....
        /*0058*/ 	.word	0xffffffff


	//   ....[2]....
        /*005c*/ 	.word	0xffffffff


	//   ....[3]....
        /*0060*/ 	.word	0xffffffff


	//   ....[4]....
        /*0064*/ 	.word	0xffffffff


	//   ....[5]....
        /*0068*/ 	.word	0xffffffff


	//   ....[6]....
        /*006c*/ 	.word	0xffffffff


	//   ....[7]....
        /*0070*/ 	.word	0xffffffff


	//   ....[8]....
        /*0074*/ 	.word	0xffffffff


	//   ....[9]....
        /*0078*/ 	.word	0xffffffff


	//   ....[10]....
        /*007c*/ 	.word	0xffffffff


	//   ....[11]....
        /*0080*/ 	.word	0xffffffff


	//   ....[12]....
        /*0084*/ 	.word	0xffffffff


	//   ....[13]....
        /*0088*/ 	.word	0xffffffff


	//   ....[14]....
        /*008c*/ 	.word	0xffffffff


	//   ....[15]....
        /*0090*/ 	.word	0xffffffff


	//   ....[16]....
        /*0094*/ 	.word	0xffffffff


	//   ....[17]....
        /*0098*/ 	.word	0xffffffff


	//   ....[18]....
        /*009c*/ 	.word	0xffffffff


	//   ....[19]....
        /*00a0*/ 	.word	0xffffffff


	//   ....[20]....
        /*00a4*/ 	.word	0xffffffff


	//   ....[21]....
        /*00a8*/ 	.word	0xffffffff


	//----- nvinfo : EIATTR_COOP_GROUP_INSTR_OFFSETS
	.align		4
.L_32:
        /*00ac*/ 	.byte	0x04, 0x28
        /*00ae*/ 	.short	(.L_34 - .L_33)


	//   ....[0]....
.L_33:
        /*00b0*/ 	.word	0x00000070


	//   ....[1]....
        /*00b4*/ 	.word	0x000000a0


	//   ....[2]....
        /*00b8*/ 	.word	0x000001d0


	//   ....[3]....
        /*00bc*/ 	.word	0x00000410


	//   ....[4]....
        /*00c0*/ 	.word	0x000005d0


	//   ....[5]....
        /*00c4*/ 	.word	0x00000730


	//   ....[6]....
        /*00c8*/ 	.word	0x00002450


	//   ....[7]....
        /*00cc*/ 	.word	0x000024a0


	//   ....[8]....
        /*00d0*/ 	.word	0x000026d0


	//   ....[9]....
        /*00d4*/ 	.word	0x00002830


	//   ....[10]....
        /*00d8*/ 	.word	0x00003f10


	//   ....[11]....
        /*00dc*/ 	.word	0x00003f40


	//   ....[12]....
        /*00e0*/ 	.word	0x00004030


	//   ....[13]....
        /*00e4*/ 	.word	0x000041d0


	//   ....[14]....
        /*00e8*/ 	.word	0x000065a0


	//   ....[15]....
        /*00ec*/ 	.word	0x000066a0


	//   ....[16]....
        /*00f0*/ 	.word	0x00006a90


	//   ....[17]....
        /*00f4*/ 	.word	0x00006bc0


	//   ....[18]....
        /*00f8*/ 	.word	0x00008490


	//   ....[19]....
        /*00fc*/ 	.word	0x000084c0


	//   ....[20]....
        /*0100*/ 	.word	0x00008500


	//   ....[21]....
        /*0104*/ 	.word	0x00008520


	//----- nvinfo : EIATTR_REG_RECONFIG
	.align		4
.L_34:
        /*0108*/ 	.byte	0x01, 0x54
	.zero		2


	//----- nvinfo : EIATTR_SYSCALL_OFFSETS
	.align		4
        /*010c*/ 	.byte	0x04, 0x46
        /*010e*/ 	.short	(.L_36 - .L_35)


	//   ....[0]....
.L_35:
        /*0110*/ 	.word	0x000095e0


	//   ....[1]....
        /*0114*/ 	.word	0x00009750


	//----- nvinfo : EIATTR_MBARRIER_INSTR_OFFSETS
	.align		4
.L_36:
        /*0118*/ 	.byte	0x04, 0x39
        /*011a*/ 	.short	(.L_38 - .L_37)


	//   ....[0]....
.L_37:
        /*011c*/ 	.word	0x000003c0
        /*0120*/ 	.word	0x000000ff
        /*0124*/ 	.word	0x0003c450
        /*0128*/ 	.short	0x0100
        /*012a*/ 	.byte	0x08
	.zero		1


	//   ....[1]....
        /*012c*/ 	.word	0x000003d0
        /*0130*/ 	.word	0x000000ff
        /*0134*/ 	.word	0x0003c460
        /*0138*/ 	.short	0x0100
        /*013a*/ 	.byte	0x08
	.zero		1


	//   ....[2]....
        /*013c*/ 	.word	0x000003e0
        /*0140*/ 	.word	0x000000ff
        /*0144*/ 	.word	0x0003c458
        /*0148*/ 	.short	0x0100
        /*014a*/ 	.byte	0x08
	.zero		1


	//   ....[3]....
        /*014c*/ 	.word	0x000003f0
        /*0150*/ 	.word	0x000000ff
        /*0154*/ 	.word	0x0003c468
        /*0158*/ 	.short	0x0100
        /*015a*/ 	.byte	0x08
	.zero		1


	//   ....[4]....
        /*015c*/ 	.word	0x00000520
        /*0160*/ 	.word	0x000000ff
        /*0164*/ 	.word	0x0003c400
        /*0168*/ 	.short	0x0100
        /*016a*/ 	.byte	0x08
	.zero		1


	//   ....[5]....
        /*016c*/ 	.word	0x00000530
        /*0170*/ 	.word	0x000000ff
        /*0174*/ 	.word	0x0003c428
        /*0178*/ 	.short	0x0100
        /*017a*/ 	.byte	0x08
	.zero		1


	//   ....[6]....
        /*017c*/ 	.word	0x00000540
        /*0180*/ 	.word	0x000000ff
        /*0184*/ 	.word	0x0003c408
        /*0188*/ 	.short	0x0100
        /*018a*/ 	.byte	0x08
	.zero		1


	//   ....[7]....
        /*018c*/ 	.word	0x00000550
        /*0190*/ 	.word	0x000000ff
        /*0194*/ 	.word	0x0003c430
        /*0198*/ 	.short	0x0100
        /*019a*/ 	.byte	0x08
	.zero		1


	//   ....[8]....
        /*019c*/ 	.word	0x00000560
        /*01a0*/ 	.word	0x000000ff
        /*01a4*/ 	.word	0x0003c410
        /*01a8*/ 	.short	0x0100
        /*01aa*/ 	.byte	0x08
	.zero		1


	//   ....[9]....
        /*01ac*/ 	.word	0x00000570
        /*01b0*/ 	.word	0x000000ff
        /*01b4*/ 	.word	0x0003c438
        /*01b8*/ 	.short	0x0100
        /*01ba*/ 	.byte	0x08
	.zero		1


	//   ....[10]....
        /*01bc*/ 	.word	0x00000580
        /*01c0*/ 	.word	0x000000ff
        /*01c4*/ 	.word	0x0003c418
        /*01c8*/ 	.short	0x0100
        /*01ca*/ 	.byte	0x08
	.zero		1


	//   ....[11]....
        /*01cc*/ 	.word	0x00000590
        /*01d0*/ 	.word	0x000000ff
        /*01d4*/ 	.word	0x0003c440
        /*01d8*/ 	.short	0x0100
        /*01da*/ 	.byte	0x08
	.zero		1


	//   ....[12]....
        /*01dc*/ 	.word	0x000005a0
        /*01e0*/ 	.word	0x000000ff
        /*01e4*/ 	.word	0x0003c420
        /*01e8*/ 	.short	0x0100
        /*01ea*/ 	.byte	0x08
	.zero		1


	//   ....[13]....
        /*01ec*/ 	.word	0x000005b0
        /*01f0*/ 	.word	0x000000ff
        /*01f4*/ 	.word	0x0003c448
        /*01f8*/ 	.short	0x0100
        /*01fa*/ 	.byte	0x08
	.zero		1


	//   ....[14]....
        /*01fc*/ 	.word	0x000006e0
        /*0200*/ 	.word	0x000000ff
        /*0204*/ 	.word	0x0003c470
        /*0208*/ 	.short	0x0100
        /*020a*/ 	.byte	0x08
	.zero		1


	//   ....[15]....
        /*020c*/ 	.word	0x000006f0
        /*0210*/ 	.word	0x000000ff
        /*0214*/ 	.word	0x0003c480
        /*0218*/ 	.short	0x0100
        /*021a*/ 	.byte	0x08
	.zero		1


	//   ....[16]....
        /*021c*/ 	.word	0x00000700
        /*0220*/ 	.word	0x000000ff
        /*0224*/ 	.word	0x0003c478
        /*0228*/ 	.short	0x0100
        /*022a*/ 	.byte	0x08
	.zero		1


	//   ....[17]....
        /*022c*/ 	.word	0x00000710
        /*0230*/ 	.word	0x000000ff
        /*0234*/ 	.word	0x0003c488
        /*0238*/ 	.short	0x0100
        /*023a*/ 	.byte	0x08
	.zero		1


	//   ....[18]....
        /*023c*/ 	.word	0x00000850
        /*0240*/ 	.word	0x000000ff
        /*0244*/ 	.word	0x0003c490
        /*0248*/ 	.short	0x0100
        /*024a*/ 	.byte	0x06
	.zero		1


	//   ....[19]....
        /*024c*/ 	.word	0x00000860
        /*0250*/ 	.word	0x000000ff
        /*0254*/ 	.word	0x0003c498
        /*0258*/ 	.short	0x0100
        /*025a*/ 	.byte	0x06
	.zero		1


	//   ....[20]....
        /*025c*/ 	.word	0x00000870
        /*0260*/ 	.word	0x000000ff
        /*0264*/ 	.word	0x0003c4a0
        /*0268*/ 	.short	0x0100
        /*026a*/ 	.byte	0x06
	.zero		1


	//   ....[21]....
        /*026c*/ 	.word	0x00000880
        /*0270*/ 	.word	0x000000ff
        /*0274*/ 	.word	0x0003c4a8
        /*0278*/ 	.short	0x0100
        /*027a*/ 	.byte	0x06
	.zero		1


	//   ....[22]....
        /*027c*/ 	.word	0x00000980
        /*0280*/ 	.word	0x000000ff
        /*0284*/ 	.word	0x0003c4c0
        /*0288*/ 	.short	0x0100
        /*028a*/ 	.byte	0x08
	.zero		1


	//   ....[23]....
        /*028c*/ 	.word	0x00000990
        /*0290*/ 	.word	0x000000ff
        /*0294*/ 	.word	0x0003c4e0
        /*0298*/ 	.short	0x0100
        /*029a*/ 	.byte	0x08
	.zero		1


	//   ....[24]....
        /*029c*/ 	.word	0x000009a0
        /*02a0*/ 	.word	0x000000ff
        /*02a4*/ 	.word	0x0003c4c8
        /*02a8*/ 	.short	0x0100
        /*02aa*/ 	.byte	0x08
	.zero		1


	//   ....[25]....
        /*02ac*/ 	.word	0x000009b0
        /*02b0*/ 	.word	0x000000ff
        /*02b4*/ 	.word	0x0003c4e8
        /*02b8*/ 	.short	0x0100
        /*02ba*/ 	.byte	0x08
	.zero		1


	//   ....[26]....
        /*02bc*/ 	.word	0x000009c0
        /*02c0*/ 	.word	0x000000ff
        /*02c4*/ 	.word	0x0003c4d0
        /*02c8*/ 	.short	0x0100
        /*02ca*/ 	.byte	0x08
	.zero		1


	//   ....[27]....
        /*02cc*/ 	.word	0x000009d0
        /*02d0*/ 	.word	0x000000ff
        /*02d4*/ 	.word	0x0003c4f0
        /*02d8*/ 	.short	0x0100
        /*02da*/ 	.byte	0x08
	.zero		1


	//   ....[28]....
        /*02dc*/ 	.word	0x000009e0
        /*02e0*/ 	.word	0x000000ff
        /*02e4*/ 	.word	0x0003c4d8
        /*02e8*/ 	.short	0x0100
        /*02ea*/ 	.byte	0x08
	.zero		1


	//   ....[29]....
        /*02ec*/ 	.word	0x000009f0
        /*02f0*/ 	.word	0x000000ff
        /*02f4*/ 	.word	0x0003c4f8
        /*02f8*/ 	.short	0x0100
        /*02fa*/ 	.byte	0x08
	.zero		1


	//   ....[30]....
        /*02fc*/ 	.word	0x00000b00
        /*0300*/ 	.word	0x000000ff
        /*0304*/ 	.word	0x0003c4b0
        /*0308*/ 	.short	0x0100
        /*030a*/ 	.byte	0x06
	.zero		1


	//   ....[31]....
        /*030c*/ 	.word	0x00001550
        /*0310*/ 	.word	0x000000ff
        /*0314*/ 	.word	0x0003c450
        /*0318*/ 	.short	0x010a
        /*031a*/ 	.byte	0x04
	.zero		1


	//   ....[32]....
        /*031c*/ 	.word	0x000015e0
        /*0320*/ 	.word	0x000000ff
        /*0324*/ 	.word	0x0003c400
        /*0328*/ 	.short	0x010a
        /*032a*/ 	.byte	0x34
	.zero		1


	//   ....[33]....
        /*032c*/ 	.word	0x00001650
        /*0330*/ 	.word	0x000000ff
        /*0334*/ 	.word	0xfffffff8
        /*0338*/ 	.short	0x010a
        /*033a*/ 	.byte	0x04
	.zero		1


	//   ....[34]....
        /*033c*/ 	.word	0x00003140
        /*0340*/ 	.word	0x0000001e
        /*0344*/ 	.word	0x00000000
        /*0348*/ 	.short	0x0101
        /*034a*/ 	.byte	0x06
	.zero		1


	//   ....[35]....
        /*034c*/ 	.word	0x000033d0
        /*0350*/ 	.word	0x000000ff
        /*0354*/ 	.word	0x0003c400
        /*0358*/ 	.short	0x010a
        /*035a*/ 	.byte	0x04
	.zero		1


	//   ....[36]....
        /*035c*/ 	.word	0x000035e0
        /*0360*/ 	.word	0x000000ff
        /*0364*/ 	.word	0x00000000
        /*0368*/ 	.short	0x0101
        /*036a*/ 	.byte	0x34
	.zero		1


	//   ....[37]....
        /*036c*/ 	.word	0x00003740
        /*0370*/ 	.word	0x000000ff
        /*0374*/ 	.word	0x0003c400
        /*0378*/ 	.short	0x010a
        /*037a*/ 	.byte	0x05
	.zero		1


	//   ....[38]....
        /*037c*/ 	.word	0x000051e0
        /*0380*/ 	.word	0x000000ff
        /*0384*/ 	.word	0x0003c400
        /*0388*/ 	.short	0x010a
        /*038a*/ 	.byte	0x0a
	.zero		1


	//   ....[39]....
        /*038c*/ 	.word	0x00005690
        /*0390*/ 	.word	0x000000ff
        /*0394*/ 	.word	0x0003c400
        /*0398*/ 	.short	0x010a
        /*039a*/ 	.byte	0x0a
	.zero		1


	//   ....[40]....
        /*039c*/ 	.word	0x00005890
        /*03a0*/ 	.word	0x000000ff
        /*03a4*/ 	.word	0x00000000
        /*03a8*/ 	.short	0x0101
        /*03aa*/ 	.byte	0x0a
	.zero		1


	//   ....[41]....
        /*03ac*/ 	.word	0x00005940
        /*03b0*/ 	.word	0x000000ff
        /*03b4*/ 	.word	0x00000000
        /*03b8*/ 	.short	0x0101
        /*03ba*/ 	.byte	0x06
	.zero		1


	//   ....[42]....
        /*03bc*/ 	.word	0x00005af0
        /*03c0*/ 	.word	0x000000ff
        /*03c4*/ 	.word	0x0003c400
        /*03c8*/ 	.short	0x010a
        /*03ca*/ 	.byte	0x05
	.zero		1


	//   ....[43]....
        /*03cc*/ 	.word	0x00007ac0
        /*03d0*/ 	.word	0x000000ff
        /*03d4*/ 	.word	0x0003c400
        /*03d8*/ 	.short	0x010a
        /*03da*/ 	.byte	0x0a
	.zero		1


	//   ....[44]....
        /*03dc*/ 	.word	0x00007f60
        /*03e0*/ 	.word	0x000000ff
        /*03e4*/ 	.word	0x0003c400
        /*03e8*/ 	.short	0x010a
        /*03ea*/ 	.byte	0x0a
	.zero		1


	//   ....[45]....
        /*03ec*/ 	.word	0x00008160
        /*03f0*/ 	.word	0x000000ff
        /*03f4*/ 	.word	0x00000000
        /*03f8*/ 	.short	0x0101
        /*03fa*/ 	.byte	0x0a
	.zero		1


	//   ....[46]....
        /*03fc*/ 	.word	0x00008210
        /*0400*/ 	.word	0x000000ff
        /*0404*/ 	.word	0x00000000
        /*0408*/ 	.short	0x0101
        /*040a*/ 	.byte	0x06
	.zero		1


	//   ....[47]....
        /*040c*/ 	.word	0x000083d0
        /*0410*/ 	.word	0x000000ff
        /*0414*/ 	.word	0x00000000
        /*0418*/ 	.short	0x0101
        /*041a*/ 	.byte	0x04
	.zero		1


	//   ....[48]....
        /*041c*/ 	.word	0x00008460
        /*0420*/ 	.word	0x000000ff
        /*0424*/ 	.word	0x00000000
        /*0428*/ 	.short	0x0101
        /*042a*/ 	.byte	0x06
	.zero		1


	//   ....[49]....
        /*042c*/ 	.word	0x00008cf0
        /*0430*/ 	.word	0x000000ff
        /*0434*/ 	.word	0x00000008
        /*0438*/ 	.short	0x010a
        /*043a*/ 	.byte	0x05
	.zero		1


	//   ....[50]....
        /*043c*/ 	.word	0x0000b430
        /*0440*/ 	.word	0x00000000
        /*0444*/ 	.word	0x0003c490
        /*0448*/ 	.short	0x0101
        /*044a*/ 	.byte	0x26
	.zero		1


	//   ....[51]....
        /*044c*/ 	.word	0x0000b800
        /*0450*/ 	.word	0x00000007
        /*0454*/ 	.word	0x0003c460
        /*0458*/ 	.short	0x010a
        /*045a*/ 	.byte	0x3f
	.zero		1


	//   ....[52]....
        /*045c*/ 	.word	0x0000bb70
        /*0460*/ 	.word	0x00000007
        /*0464*/ 	.word	0x0003c4b0
        /*0468*/ 	.short	0x0101
        /*046a*/ 	.byte	0x3f
	.zero		1


	//   ....[53]....
        /*046c*/ 	.word	0x0000bb80
        /*0470*/ 	.word	0x00000007
        /*0474*/ 	.word	0x0003c4b0
        /*0478*/ 	.short	0x010a
        /*047a*/ 	.byte	0x3f
	.zero		1


	//   ....[54]....
        /*047c*/ 	.word	0x0000bc20
        /*0480*/ 	.word	0x00000004
        /*0484*/ 	.word	0x0003c460
        /*0488*/ 	.short	0x010a
        /*048a*/ 	.byte	0x3f
	.zero		1


	//   ....[55]....
        /*048c*/ 	.word	0x0000c340
        /*0490*/ 	.word	0x00000008
        /*0494*/ 	.word	0x0003c428
        /*0498*/ 	.short	0x010a
        /*049a*/ 	.byte	0x3f
	.zero		1


	//   ....[56]....
        /*049c*/ 	.word	0x0000c6a0
        /*04a0*/ 	.word	0x00000005
        /*04a4*/ 	.word	0x0003c4b0
        /*04a8*/ 	.short	0x0101
        /*04aa*/ 	.byte	0x3f
	.zero		1


	//   ....[57]....
        /*04ac*/ 	.word	0x0000c6b0
        /*04b0*/ 	.word	0x00000005
        /*04b4*/ 	.word	0x0003c4b0
        /*04b8*/ 	.short	0x010a
        /*04ba*/ 	.byte	0x3f
	.zero		1


	//   ....[58]....
        /*04bc*/ 	.word	0x0000c760
        /*04c0*/ 	.word	0x00000007
        /*04c4*/ 	.word	0x0003c428
        /*04c8*/ 	.short	0x010a
        /*04ca*/ 	.byte	0x3f
	.zero		1


	//   ....[59]....
        /*04cc*/ 	.word	0x0000cb10
        /*04d0*/ 	.word	0x00000007
        /*04d4*/ 	.word	0x0003c428
        /*04d8*/ 	.short	0x010a
        /*04da*/ 	.byte	0x3f
	.zero		1


	//   ....[60]....
        /*04dc*/ 	.word	0x0000ce90
        /*04e0*/ 	.word	0x00000007
        /*04e4*/ 	.word	0x0003c428
        /*04e8*/ 	.short	0x010a
        /*04ea*/ 	.byte	0x3f
	.zero		1


	//   ....[61]....
        /*04ec*/ 	.word	0x0000d260
        /*04f0*/ 	.word	0x00000003
        /*04f4*/ 	.word	0x0003c450
        /*04f8*/ 	.short	0x010a
        /*04fa*/ 	.byte	0x3f
	.zero		1


	//   ....[62]....
        /*04fc*/ 	.word	0x0000d2c0
        /*0500*/ 	.word	0x00000006
        /*0504*/ 	.word	0x0003c400
        /*0508*/ 	.short	0x010a
        /*050a*/ 	.byte	0x3f
	.zero		1


	//   ....[63]....
        /*050c*/ 	.word	0x0000d330
        /*0510*/ 	.word	0x00000003
        /*0514*/ 	.word	0xfffffff8
        /*0518*/ 	.short	0x010a
        /*051a*/ 	.byte	0x3f
	.zero		1


	//   ....[64]....
        /*051c*/ 	.word	0x0000d390
        /*0520*/ 	.word	0x00000018
        /*0524*/ 	.word	0x0003c400
        /*0528*/ 	.short	0x010a
        /*052a*/ 	.byte	0x3f
	.zero		1


	//   ....[65]....
        /*052c*/ 	.word	0x0000d3f0
        /*0530*/ 	.word	0x00000015
        /*0534*/ 	.word	0x0003c400
        /*0538*/ 	.short	0x010a
        /*053a*/ 	.byte	0x3f
	.zero		1


	//   ....[66]....
        /*053c*/ 	.word	0x0000d450
        /*0540*/ 	.word	0x000000a8
        /*0544*/ 	.word	0x0003c400
        /*0548*/ 	.short	0x010a
        /*054a*/ 	.byte	0x3f
	.zero		1


	//   ....[67]....
        /*054c*/ 	.word	0x0000d4b0
        /*0550*/ 	.word	0x00000015
        /*0554*/ 	.word	0x0003c400
        /*0558*/ 	.short	0x010a
        /*055a*/ 	.byte	0x3f
	.zero		1


	//   ....[68]....
        /*055c*/ 	.word	0x0000d510
        /*0560*/ 	.word	0x000000a7
        /*0564*/ 	.word	0x0003c400
        /*0568*/ 	.short	0x010a
        /*056a*/ 	.byte	0x3f
	.zero		1


	//   ....[69]....
        /*056c*/ 	.word	0x0000d580
        /*0570*/ 	.word	0x00000004
        /*0574*/ 	.word	0x00000008
        /*0578*/ 	.short	0x010a
        /*057a*/ 	.byte	0x3f
	.zero		1


	//   ....[70]....
        /*057c*/ 	.word	0x0000d650
        /*0580*/ 	.word	0x00000007
        /*0584*/ 	.word	0x0003c460
        /*0588*/ 	.short	0x010a
        /*058a*/ 	.byte	0x3f
	.zero		1


	//   ....[71]....
        /*058c*/ 	.word	0x0000d6a0
        /*0590*/ 	.word	0x00000007
        /*0594*/ 	.word	0x0003c4b0
        /*0598*/ 	.short	0x010a
        /*059a*/ 	.byte	0x3f
	.zero		1


	//   ....[72]....
        /*059c*/ 	.word	0x0000d6f0
        /*05a0*/ 	.word	0x00000004
        /*05a4*/ 	.word	0x0003c460
        /*05a8*/ 	.short	0x010a
        /*05aa*/ 	.byte	0x3f
	.zero		1


	//   ....[73]....
        /*05ac*/ 	.word	0x0000d7c0
        /*05b0*/ 	.word	0x00000008
        /*05b4*/ 	.word	0x0003c428
        /*05b8*/ 	.short	0x010a
        /*05ba*/ 	.byte	0x3f
	.zero		1


	//   ....[74]....
        /*05bc*/ 	.word	0x0000d810
        /*05c0*/ 	.word	0x00000005
        /*05c4*/ 	.word	0x0003c4b0
        /*05c8*/ 	.short	0x010a
        /*05ca*/ 	.byte	0x3f
	.zero		1


	//   ....[75]....
        /*05cc*/ 	.word	0x0000d860
        /*05d0*/ 	.word	0x00000007
        /*05d4*/ 	.word	0x0003c428
        /*05d8*/ 	.short	0x010a
        /*05da*/ 	.byte	0x3f
	.zero		1


	//   ....[76]....
        /*05dc*/ 	.word	0x0000d8b0
        /*05e0*/ 	.word	0x00000007
        /*05e4*/ 	.word	0x0003c428
        /*05e8*/ 	.short	0x010a
        /*05ea*/ 	.byte	0x3f
	.zero		1


	//   ....[77]....
        /*05ec*/ 	.word	0x0000d900
        /*05f0*/ 	.word	0x00000007
        /*05f4*/ 	.word	0x0003c428
        /*05f8*/ 	.short	0x010a
        /*05fa*/ 	.byte	0x3f
	.zero		1


	//----- nvinfo : EIATTR_NUM_MBARRIERS
	.align		4
.L_38:
        /*05fc*/ 	.byte	0x03, 0x38
        /*05fe*/ 	.short	0x001f


	//----- nvinfo : EIATTR_EXIT_INSTR_OFFSETS
	.align		4
        /*0600*/ 	.byte	0x04, 0x1c
        /*0602*/ 	.short	(.L_40 - .L_39)


	//   ....[0]....
.L_39:
        /*0604*/ 	.word	0x00000b60


	//   ....[1]....
        /*0608*/ 	.word	0x00000bd0


	//   ....[2]....
        /*060c*/ 	.word	0x0000b460


	//   ....[3]....
        /*0610*/ 	.word	0x0000b4c0


	//   ....[4]....
        /*0614*/ 	.word	0x0000b4f0


	//   ....[5]....
        /*0618*/ 	.word	0x0000bf80


	//   ....[6]....
        /*061c*/ 	.word	0x0000bfb0


	//   ....[7]....
        /*0620*/ 	.word	0x0000d240


	//----- nvinfo : EIATTR_MAX_THREADS
	.align		4
.L_40:
        /*0624*/ 	.byte	0x04, 0x05
        /*0626*/ 	.short	(.L_42 - .L_41)
.L_41:
        /*0628*/ 	.word	0x00000180
        /*062c*/ 	.word	0x00000001
        /*0630*/ 	.word	0x00000001


	//----- nvinfo : EIATTR_CRS_STACK_SIZE
	.align		4
.L_42:
        /*0634*/ 	.byte	0x04, 0x1e
        /*0636*/ 	.short	(.L_44 - .L_43)
.L_43:
        /*0638*/ 	.word	0x00000000


	//----- nvinfo : EIATTR_CBANK_PARAM_SIZE
	.align		4
.L_44:
        /*063c*/ 	.byte	0x03, 0x19
        /*063e*/ 	.short	0x0870


	//----- nvinfo : EIATTR_PARAM_CBANK
	.align		4
        /*0640*/ 	.byte	0x04, 0x0a
        /*0642*/ 	.short	(.L_46 - .L_45)
	.align		4
.L_45:
        /*0644*/ 	.word	index@(.nv.constant0._ZN7cutlass13device_kernelINS_4fmha6kernel28FmhaKernelTmaWarpSpecializedINS1_10collective30FmhaMainloopTmaWarpSpecializedINS_6half_tEffN4cute5tupleIJNS7_1CILi128EEENS9_ILi64EEENS9_ILi256EEEEEENS8_IJiNS9_ILi1EEENS8_IJiiEEEEEESG_SG_NS4_12CausalFusionEJNS2_6OptionILNS2_3TagE0ENS9_ILb1EEEEENSI_ILSJ_2ESK_EEEEENS4_15FmhaFwdEpilogueIS6_fNS8_IJSB_SC_SB_EEEEENS2_23PersistentTileSchedulerEJSL_SM_EEEEEvNT_6ParamsE)
        /*0648*/ 	.short	0x0210
        /*064a*/ 	.short	0x0870


	//----- nvinfo : EIATTR_SW_WAR
	.align		4
.L_46:
        /*064c*/ 	.byte	0x04, 0x36
        /*064e*/ 	.short	(.L_48 - .L_47)
.L_47:
        /*0650*/ 	.word	0x00000008
.L_48:


//--------------------- .nv.callgraph             --------------------------
	.section	.nv.callgraph,"",@"SHT_CUDA_CALLGRAPH"
	.align	4
	.sectionentsize	8
	.align		4
        /*0000*/ 	.word	0x00000000
	.align		4
        /*0004*/ 	.word	0xffffffff
	.align		4
        /*0008*/ 	.word	index@(_ZN7cutlass13device_kernelINS_4fmha6kernel28FmhaKernelTmaWarpSpecializedINS1_10collective30FmhaMainloopTmaWarpSpecializedINS_6half_tEffN4cute5tupleIJNS7_1CILi128EEENS9_ILi64EEENS9_ILi256EEEEEENS8_IJiNS9_ILi1EEENS8_IJiiEEEEEESG_SG_NS4_12CausalFusionEJNS2_6OptionILNS2_3TagE0ENS9_ILb1EEEEENSI_ILSJ_2ESK_EEEEENS4_15FmhaFwdEpilogueIS6_fNS8_IJSB_SC_SB_EEEEENS2_23PersistentTileSchedulerEJSL_SM_EEEEEvNT_6ParamsE)
	.align		4
        /*000c*/ 	.word	index@(__assertfail)
	.align		4
        /*0010*/ 	.word	0x00000000
	.align		4
        /*0014*/ 	.word	0xfffffffe
	.align		4
        /*0018*/ 	.word	0x00000000
	.align		4
        /*001c*/ 	.word	0xfffffffd
	.align		4
        /*0020*/ 	.word	0x00000000
	.align		4
        /*0024*/ 	.word	0xfffffffc


//--------------------- .nv.constant4             --------------------------
	.section	.nv.constant4,"a",@progbits
	.align	8
	.align		8
.nv.constant4:
        /*0000*/ 	.dword	__assertfail
	.align		8
        /*0008*/ 	.dword	__unnamed_1
	.align		8
        /*0010*/ 	.dword	__unnamed_2
	.align		8
        /*0018*/ 	.dword	_ZN39_INTERNAL_e86e6df3_4_k_cu_a10b01b0_34334cuda3std3__45__cpo5beginE
	.align		8
        /*0020*/ 	.dword	_ZN39_INTERNAL_e86e6df3_4_k_cu_a10b01b0_34334cuda3std3__45__cpo3endE
	.align		8
        /*0028*/ 	.dword	_ZN39_INTERNAL_e86e6df3_4_k_cu_a10b01b0_34334cuda3std3__45__cpo6cbeginE
	.align		8
        /*0030*/ 	.dword	_ZN39_INTERNAL_e86e6df3_4_k_cu_a10b01b0_34334cuda3std3__45__cpo4cendE
	.align		8
        /*0038*/ 	.dword	_ZN39_INTERNAL_e86e6df3_4_k_cu_a10b01b0_34334cuda3std3__441_GLOBAL__N__e86e6df3_4_k_cu_a10b01b0_34336ignoreE
	.align		8
        /*0040*/ 	.dword	_ZN39_INTERNAL_e86e6df3_4_k_cu_a10b01b0_34334cuda3std3__419piecewise_constructE
	.align		8
        /*0048*/ 	.dword	_ZN39_INTERNAL_e86e6df3_4_k_cu_a10b01b0_34334cuda3std3__48in_placeE
	.align		8
        /*0050*/ 	.dword	_ZN39_INTERNAL_e86e6df3_4_k_cu_a10b01b0_34334cuda3std6ranges3__45__cpo4swapE
	.align		8
        /*0058*/ 	.dword	_ZN39_INTERNAL_e86e6df3_4_k_cu_a10b01b0_34334cuda3std6ranges3__45__cpo9iter_moveE
	.align		8
        /*0060*/ 	.dword	_ZN39_INTERNAL_e86e6df3_4_k_cu_a10b01b0_34334cute7productE
	.align		8
        /*0068*/ 	.dword	_ZN39_INTERNAL_e86e6df3_4_k_cu_a10b01b0_34334cute1_E
	.align		8
        /*0070*/ 	.dword	$str$24
	.align		8
        /*0078*/ 	.dword	$str$25


//--------------------- .text._ZN7cutlass13device_kernelINS_4fmha6kernel28FmhaKernelTmaWarpSpecializedINS1_10collective30FmhaMainloopTmaWarpSpecializedINS_6half_tEffN4cute5tupleIJNS7_1CILi128EEENS9_ILi64EEENS9_ILi256EEEEEENS8_IJiNS9_ILi1EEENS8_IJiiEEEEEESG_SG_NS4_12CausalFusionEJNS2_6OptionILNS2_3TagE0ENS9_ILb1EEEEENSI_ILSJ_2ESK_EEEEENS4_15FmhaFwdEpilogueIS6_fNS8_IJSB_SC_SB_EEEEENS2_23PersistentTileSchedulerEJSL_SM_EEEEEvNT_6ParamsE --------------------------
	.section	.text._ZN7cutlass13device_kernelINS_4fmha6kernel28FmhaKernelTmaWarpSpecializedINS1_10collective30FmhaMainloopTmaWarpSpecializedINS_6half_tEffN4cute5tupleIJNS7_1CILi128EEENS9_ILi64EEENS9_ILi256EEEEEENS8_IJiNS9_ILi1EEENS8_IJiiEEEEEESG_SG_NS4_12CausalFusionEJNS2_6OptionILNS2_3TagE0ENS9_ILb1EEEEENSI_ILSJ_2ESK_EEEEENS4_15FmhaFwdEpilogueIS6_fNS8_IJSB_SC_SB_EEEEENS2_23PersistentTileSchedulerEJSL_SM_EEEEEvNT_6ParamsE,"ax",@progbits
	.align	128
.text._ZN7cutlass13device_kernelINS_4fmha6kernel28FmhaKernelTmaWarpSpecializedINS1_10collective30FmhaMainloopTmaWarpSpecializedINS_6half_tEffN4cute5tupleIJNS7_1CILi128EEENS9_ILi64EEENS9_ILi256EEEEEENS8_IJiNS9_ILi1EEENS8_IJiiEEEEEESG_SG_NS4_12CausalFusionEJNS2_6OptionILNS2_3TagE0ENS9_ILb1EEEEENSI_ILSJ_2ESK_EEEEENS4_15FmhaFwdEpilogueIS6_fNS8_IJSB_SC_SB_EEEEENS2_23PersistentTileSchedulerEJSL_SM_EEEEEvNT_6ParamsE:
        .type           _ZN7cutlass13device_kernelINS_4fmha6kernel28FmhaKernelTmaWarpSpecializedINS1_10collective30FmhaMainloopTmaWarpSpecializedINS_6half_tEffN4cute5tupleIJNS7_1CILi128EEENS9_ILi64EEENS9_ILi256EEEEEENS8_IJiNS9_ILi1EEENS8_IJiiEEEEEESG_SG_NS4_12CausalFusionEJNS2_6OptionILNS2_3TagE0ENS9_ILb1EEEEENSI_ILSJ_2ESK_EEEEENS4_15FmhaFwdEpilogueIS6_fNS8_IJSB_SC_SB_EEEEENS2_23PersistentTileSchedulerEJSL_SM_EEEEEvNT_6ParamsE,@function
        .size           _ZN7cutlass13device_kernelINS_4fmha6kernel28FmhaKernelTmaWarpSpecializedINS1_10collective30FmhaMainloopTmaWarpSpecializedINS_6half_tEffN4cute5tupleIJNS7_1CILi128EEENS9_ILi64EEENS9_ILi256EEEEEENS8_IJiNS9_ILi1EEENS8_IJiiEEEEEESG_SG_NS4_12CausalFusionEJNS2_6OptionILNS2_3TagE0ENS9_ILb1EEEEENSI_ILSJ_2ESK_EEEEENS4_15FmhaFwdEpilogueIS6_fNS8_IJSB_SC_SB_EEEEENS2_23PersistentTileSchedulerEJSL_SM_EEEEEvNT_6ParamsE,(.L_x_158 - _ZN7cutlass13device_kernelINS_4fmha6kernel28FmhaKernelTmaWarpSpecializedINS1_10collective30FmhaMainloopTmaWarpSpecializedINS_6half_tEffN4cute5tupleIJNS7_1CILi128EEENS9_ILi64EEENS9_ILi256EEEEEENS8_IJiNS9_ILi1EEENS8_IJiiEEEEEESG_SG_NS4_12CausalFusionEJNS2_6OptionILNS2_3TagE0ENS9_ILb1EEEEENSI_ILSJ_2ESK_EEEEENS4_15FmhaFwdEpilogueIS6_fNS8_IJSB_SC_SB_EEEEENS2_23PersistentTileSchedulerEJSL_SM_EEEEEvNT_6ParamsE)
        .other          _ZN7cutlass13device_kernelINS_4fmha6kernel28FmhaKernelTmaWarpSpecializedINS1_10collective30FmhaMainloopTmaWarpSpecializedINS_6half_tEffN4cute5tupleIJNS7_1CILi128EEENS9_ILi64EEENS9_ILi256EEEEEENS8_IJiNS9_ILi1EEENS8_IJiiEEEEEESG_SG_NS4_12CausalFusionEJNS2_6OptionILNS2_3TagE0ENS9_ILb1EEEEENSI_ILSJ_2ESK_EEEEENS4_15FmhaFwdEpilogueIS6_fNS8_IJSB_SC_SB_EEEEENS2_23PersistentTileSchedulerEJSL_SM_EEEEEvNT_6ParamsE,@"STO_CUDA_ENTRY STV_DEFAULT"
_ZN7cutlass13device_kernelINS_4fmha6kernel28FmhaKernelTmaWarpSpecializedINS1_10collective30FmhaMainloopTmaWarpSpecializedINS_6half_tEffN4cute5tupleIJNS7_1CILi128EEENS9_ILi64EEENS9_ILi256EEEEEENS8_IJiNS9_ILi1EEENS8_IJiiEEEEEESG_SG_NS4_12CausalFusionEJNS2_6OptionILNS2_3TagE0ENS9_ILb1EEEEENSI_ILSJ_2ESK_EEEEENS4_15FmhaFwdEpilogueIS6_fNS8_IJSB_SC_SB_EEEEENS2_23PersistentTileSchedulerEJSL_SM_EEEEEvNT_6ParamsE:
[----:B------:R-:W1:Y:S01]  /*0000*/  LDC R1, c[0x0][0x28] ;  /* 0x00000a00ff017b82 */ /* 0x000e620000000800 */
[----:B------:R-:W2:Y:S07]  /*0010*/  S2R R2, SR_TID.X ;  /* 0x0000000000027919 */ /* 0x000eae0000002100 */
[----:B------:R-:W3:Y:S01]  /*0020*/  S2UR UR6, SR_CTAID.X ;  /* 0x00000000000679c3 */ /* 0x000ee20000002500 */
[----:B------:R-:W-:Y:S01]  /*0030*/  ELECT P1, URZ, PT ;  /* 0x00000000003f782f */ /* 0x000fe20003820000 */
[----:B------:R-:W-:Y:S01]  /*0040*/  BSSY B0, `(.L_x_0) ;  /* 0x0000018000007945 */ /* 0x000fe20003800000 */
[----:B---3--:R-:W-:-:S02]  /*0050*/  MOV R17, UR6 ;  /* 0x0000000600117c02 */ /* 0x008fc40008000f00 */
[----:B--2---:R-:W-:-:S05]  /*0060*/  SHF.R.U32.HI R0, RZ, 0x5, R2 ;  /* 0x00000005ff007819 */ /* 0x004fca0000011602 */
[----:B------:R-:W2:Y:S02]  /*0070*/  SHFL.IDX PT, R3, R0, RZ, 0x1f ;  /* 0x00001fff00037589 */ /* 0x000ea400000e0000 */
[----:B--2---:R-:W-:Y:S02]  /*0080*/  R2UR UR4, R3 ;  /* 0x00000000030472ca */ /* 0x004fe400000e0000 */
[----:B------:R-:W-:-:S06]  /*0090*/  SHF.R.U32.HI R3, RZ, 0x7, R2 ;  /* 0x00000007ff037819 */ /* 0x000fcc0000011602 */
[----:B------:R-:W2:Y:S05]  /*00a0*/  SHFL.IDX PT, R3, R3, RZ, 0x1f ;  /* 0x00001fff03037589 */ /* 0x000eaa00000e0000 */
[----:B------:R-:W-:Y:S02]  /*00b0*/  USHF.R.S32.HI UR5, URZ, 0x1f, UR4 ;  /* 0x0000001f3f057899 */ /* 0x000fe40008011404 */
[----:B------:R-:W-:Y:S02]  /*00c0*/  ISETP.EQ.AND P2, PT, RZ, UR4, P1 ;  /* 0x00000004ff007c0c */ /* 0x000fe40008f42270 */
[----:B------:R-:W-:-:S04]  /*00d0*/  ULEA.HI UR5, UR5, UR4, URZ, 0x2 ;  /* 0x0000000405057291 */ /* 0x000fc8000f8f103f */
[----:B------:R-:W-:-:S04]  /*00e0*/  ULOP3.LUT UR5, UR5, 0xfffffffc, URZ, 0xc0, !UPT ;  /* 0xfffffffc05057892 */ /* 0x000fc8000f8ec03f */
[----:B------:R-:W-:-:S03]  /*00f0*/  UIADD3 UR5, UR4, -UR5, URZ ;  /* 0x8000000504057290 */ /* 0x000fc6000fffe03f */
[----:B-1----:R-:W-:Y:S09]  /*0100*/  @!P2 BRA `(.L_x_1) ;  /* 0x00000000002ca947 */ /* 0x002ff20003800000 */
[----:B------:R-:W-:Y:S02]  /*0110*/  ULDC.64 UR6, c[0x0][0x198] ;  /* 0x0000660000067ab9 */ /* 0x000fe40000000a00 */
[----:B------:R-:W-:Y:S02]  /*0120*/  UIADD3 UR8, UP0, UR6, 0xf0, URZ ;  /* 0x000000f006087890 */ /* 0x000fe4000ff1e03f */
[----:B------:R-:W-:Y:S02]  /*0130*/  UIADD3 UR10, UP1, UR6, 0x1f0, URZ ;  /* 0x000001f0060a7890 */ /* 0x000fe4000ff3e03f */
[----:B------:R-:W-:Y:S02]  /*0140*/  UIADD3 UR6, UP2, UR6, 0x2f0, URZ ;  /* 0x000002f006067890 */ /* 0x000fe4000ff5e03f */
[----:B------:R-:W-:Y:S02]  /*0150*/  UIADD3.X UR9, URZ, UR7, URZ, UP0, !UPT ;  /* 0x000000073f097290 */ /* 0x000fe400087fe43f */
[----:B------:R-:W-:-:S02]  /*0160*/  UIADD3.X UR11, URZ, UR7, URZ, UP1, !UPT ;  /* 0x000000073f0b7290 */ /* 0x000fc40008ffe43f */
[----:B------:R-:W-:-:S05]  /*0170*/  UIADD3.X UR7, URZ, UR7, URZ, UP2, !UPT ;  /* 0x000000073f077290 */ /* 0x000fca00097fe43f */
[----:B------:R1:W-:Y:S02]  /*0180*/  UTMACCTL.PF [UR8] ;  /* 0x00000000080079b9 */ /* 0x0003e40008040000 */
[----:B------:R1:W-:Y:S02]  /*0190*/  UTMACCTL.PF [UR10] ;  /* 0x000000000a0079b9 */ /* 0x0003e40008040000 */
[----:B------:R1:W-:Y:S02]  /*01a0*/  UTMACCTL.PF [UR6] ;  /* 0x00000000060079b9 */ /* 0x0003e40008040000 */
[----:B-1----:R-:W-:Y:S01]  /*01b0*/  NOP ;  /* 0x0000000000007918 */ /* 0x002fe20000000000 */
.L_x_1:
[----:B------:R-:W-:Y:S05]  /*01c0*/  BSYNC B0 ;  /* 0x0000000000007941 */ /* 0x000fea0003800000 */
.L_x_0:
[----:B------:R-:W1:Y:S01]  /*01d0*/  SHFL.IDX PT, R4, R0, RZ, 0x1f ;  /* 0x00001fff00047589 */ /* 0x000e6200000e0000 */
[----:B--2---:R-:W-:Y:S01]  /*01e0*/  R2UR UR4, R3 ;  /* 0x00000000030472ca */ /* 0x004fe200000e0000 */
[----:B------:R-:W-:Y:S02]  /*01f0*/  UISETP.NE.AND UP0, UPT, UR5, 0x1, UPT ;  /* 0x000000010500788c */ /* 0x000fe4000bf05270 */
[----:B------:R-:W-:-:S10]  /*0200*/  UISETP.NE.AND UP1, UPT, UR5, 0x2, UPT ;  /* 0x000000020500788c */ /* 0x000fd4000bf25270 */
[----:B------:R-:W-:Y:S02]  /*0210*/  UIADD3 UR10, UR4, -0x1, URZ ;  /* 0xffffffff040a7890 */ /* 0x000fe4000fffe03f */
[----:B------:R-:W-:Y:S01]  /*0220*/  MOV R19, UR4 ;  /* 0x0000000400137c02 */ /* 0x000fe20008000f00 */
[----:B------:R-:W-:Y:S02]  /*0230*/  UISETP.EQ.AND UP2, UPT, UR4, URZ, !UP0 ;  /* 0x0000003f0400728c */ /* 0x000fe4000c742270 */
[----:B------:R-:W-:Y:S02]  /*0240*/  UISETP.EQ.AND UP3, UPT, UR4, URZ, !UP1 ;  /* 0x0000003f0400728c */ /* 0x000fe4000cf62270 */
[----:B------:R-:W-:Y:S02]  /*0250*/  UISETP.GE.U32.AND UP4, UPT, UR10, 0x4, UPT ;  /* 0x000000040a00788c */ /* 0x000fe4000bf86070 */
[----:B------:R-:W-:Y:S01]  /*0260*/  USEL UR4, URZ, 0x1, !UP2 ;  /* 0x000000013f047887 */ /* 0x000fe2000d000000 */
[----:B-1----:R-:W-:Y:S01]  /*0270*/  ISETP.NE.AND P0, PT, R4, RZ, PT ;  /* 0x000000ff0400720c */ /* 0x002fe20003f05270 */
[----:B------:R-:W-:Y:S01]  /*0280*/  USEL UR6, URZ, 0x1, !UP3 ;  /* 0x000000013f067887 */ /* 0x000fe2000d800000 */
[----:B------:R-:W-:Y:S01]  /*0290*/  MOV R4, UR5 ;  /* 0x0000000500047c02 */ /* 0x000fe20008000f00 */
[----:B------:R-:W-:-:S02]  /*02a0*/  USEL UR7, UR4, 0x2, UP4 ;  /* 0x0000000204077887 */ /* 0x000fc4000a000000 */
[----:B------:R-:W-:-:S04]  /*02b0*/  USEL UR4, UR6, 0x2, UP4 ;  /* 0x0000000206047887 */ /* 0x000fc8000a000000 */
[----:B------:R-:W-:Y:S02]  /*02c0*/  MOV R18, UR7 ;  /* 0x0000000700127c02 */ /* 0x000fe40008000f00 */
[----:B------:R-:W-:Y:S02]  /*02d0*/  MOV R16, UR4 ;  /* 0x0000000400107c02 */ /* 0x000fe40008000f00 */
[----:B------:R-:W-:Y:S05]  /*02e0*/  @P0 BRA `(.L_x_2) ;  /* 0x0000000000480947 */ /* 0x000fea0003800000 */
[----:B------:R-:W1:Y:S01]  /*02f0*/  S2UR UR8, SR_CgaCtaId ;  /* 0x00000000000879c3 */ /* 0x000e620000008800 */
[----:B------:R-:W-:Y:S01]  /*0300*/  UMOV UR4, 0x400 ;  /* 0x0000040000047882 */ /* 0x000fe20000000000 */
[----:B------:R-:W-:Y:S01]  /*0310*/  UMOV UR5, 0x1 ;  /* 0x0000000100057882 */ /* 0x000fe20000000000 */
[----:B------:R-:W-:Y:S01]  /*0320*/  UMOV UR6, 0x80 ;  /* 0x0000008000067882 */ /* 0x000fe20000000000 */
[----:B------:R-:W-:Y:S01]  /*0330*/  ELECT P0, URZ, PT ;  /* 0x00000000003f782f */ /* 0x000fe20003800000 */
[----:B------:R-:W-:-:S04]  /*0340*/  UIADD3 UR6, -UR6, 0x100000, URZ ;  /* 0x0010000006067890 */ /* 0x000fc8000fffe13f */
[----:B------:R-:W-:Y:S02]  /*0350*/  USHF.L.U32 UR7, UR6, 0xb, URZ ;  /* 0x0000000b06077899 */ /* 0x000fe4000800063f */
[----:B------:R-:W-:Y:S02]  /*0360*/  USHF.L.U32 UR6, UR6, 0x1, URZ ;  /* 0x0000000106067899 */ /* 0x000fe4000800063f */
[----:B-1----:R-:W-:Y:S02]  /*0370*/  ULEA UR8, UR8, UR4, 0x18 ;  /* 0x0000000408087291 */ /* 0x002fe4000f8ec03f */
[----:B------:R-:W-:-:S04]  /*0380*/  UIADD3 UR4, -UR5, 0x100000, URZ ;  /* 0x0010000005047890 */ /* 0x000fc8000fffe13f */
[----:B------:R-:W-:Y:S02]  /*0390*/  USHF.L.U32 UR5, UR4, 0xb, URZ ;  /* 0x0000000b04057899 */ /* 0x000fe4000800063f */
[----:B------:R-:W-:Y:S01]  /*03a0*/  USHF.L.U32 UR4, UR4, 0x1, URZ ;  /* 0x0000000104047899 */ /* 0x000fe2000800063f */
[----:B------:R-:W1:Y:S11]  /*03b0*/  FENCE.VIEW.ASYNC.S ;  /* 0x00000000000073c6 */ /* 0x000e760000000000 */
[----:B-1----:R1:W2:Y:S01]  /*03c0*/  SYNCS.EXCH.64 URZ, [UR8+0x3c450], UR4 ;  /* 0x03c45004083f75b2 */ /* 0x0022a20008000100 */
[----:B------:R1:W3:Y:S01]  /*03d0*/  SYNCS.EXCH.64 URZ, [UR8+0x3c460], UR6 ;  /* 0x03c46006083f75b2 */ /* 0x0002e20008000100 */
[----:B------:R1:W4:Y:S01]  /*03e0*/  SYNCS.EXCH.64 URZ, [UR8+0x3c458], UR4 ;  /* 0x03c45804083f75b2 */ /* 0x0003220008000100 */
[----:B------:R1:W1:Y:S01]  /*03f0*/  SYNCS.EXCH.64 URZ, [UR8+0x3c468], UR6 ;  /* 0x03c46806083f75b2 */ /* 0x0002620008000100 */
[----:B------:R-:W-:Y:S01]  /*0400*/  NOP ;  /* 0x0000000000007918 */ /* 0x000fe20000000000 */
.L_x_2:
[----:B------:R-:W5:Y:S01]  /*0410*/  SHFL.IDX PT, R3, R0, RZ, 0x1f ;  /* 0x00001fff00037589 */ /* 0x000f6200000e0000 */
[----:B------:R-:W-:Y:S01]  /*0420*/  NOP ;  /* 0x0000000000007918 */ /* 0x000fe20000000000 */
[----:B-----5:R-:W-:-:S13]  /*0430*/  ISETP.NE.AND P0, PT, R3, RZ, PT ;  /* 0x000000ff0300720c */ /* 0x020fda0003f05270 */
[----:B------:R-:W-:Y:S05]  /*0440*/  @P0 BRA `(.L_x_3) ;  /* 0x0000000000600947 */ /* 0x000fea0003800000 */
[----:B-1----:R-:W1:Y:S01]  /*0450*/  S2UR UR5, SR_CgaCtaId ;  /* 0x00000000000579c3 */ /* 0x002e620000008800 */
[----:B------:R-:W-:Y:S01]  /*0460*/  UMOV UR4, 0x400 ;  /* 0x0000040000047882 */ /* 0x000fe20000000000 */
[----:B------:R-:W-:Y:S01]  /*0470*/  UMOV UR6, 0x1 ;  /* 0x0000000100067882 */ /* 0x000fe20000000000 */
[----:B------:R-:W-:Y:S01]  /*0480*/  UMOV UR9, 0x100 ;  /* 0x0000010000097882 */ /* 0x000fe20000000000 */
[----:B------:R-:W-:-:S04]  /*0490*/  UIADD3 UR6, -UR6, 0x100000, URZ ;  /* 0x0010000006067890 */ /* 0x000fc8000fffe13f */
[----:B------:R-:W-:Y:S02]  /*04a0*/  USHF.L.U32 UR7, UR6, 0xb, URZ ;  /* 0x0000000b06077899 */ /* 0x000fe4000800063f */
[----:B------:R-:W-:Y:S01]  /*04b0*/  USHF.L.U32 UR6, UR6, 0x1, URZ ;  /* 0x0000000106067899 */ /* 0x000fe2000800063f */
[----:B------:R-:W-:Y:S01]  /*04c0*/  ELECT P0, URZ, PT ;  /* 0x00000000003f782f */ /* 0x000fe20003800000 */
[----:B-1----:R-:W-:Y:S02]  /*04d0*/  ULEA UR8, UR5, UR4, 0x18 ;  /* 0x0000000405087291 */ /* 0x002fe4000f8ec03f */
[----:B------:R-:W-:-:S04]  /*04e0*/  UIADD3 UR4, -UR9, 0x100000, URZ ;  /* 0x0010000009047890 */ /* 0x000fc8000fffe13f */
[----:B------:R-:W-:Y:S02]  /*04f0*/  USHF.L.U32 UR5, UR4, 0xb, URZ ;  /* 0x0000000b04057899 */ /* 0x000fe4000800063f */
[----:B------:R-:W-:Y:S01]  /*0500*/  USHF.L.U32 UR4, UR4, 0x1, URZ ;  /* 0x0000000104047899 */ /* 0x000fe2000800063f */
[----:B------:R-:W1:Y:S03]  /*0510*/  FENCE.VIEW.ASYNC.S ;  /* 0x00000000000073c6 */ /* 0x000e660000000000 */
[----:B-1----:R1:W1:Y:S08]  /*0520*/  SYNCS.EXCH.64 URZ, [UR8+0x3c400], UR6 ;  /* 0x03c40006083f75b2 */ /* 0x0022700008000100 */
[----:B------:R1:W1:Y:S01]  /*0530*/  SYNCS.EXCH.64 URZ, [UR8+0x3c428], UR4 ;  /* 0x03c42804083f75b2 */ /* 0x0002620008000100 */
        /* <DEDUP_REMOVED lines=8> */
[----:B------:R-:W-:Y:S01]  /*05c0*/  NOP ;  /* 0x0000000000007918 */ /* 0x000fe20000000000 */
.L_x_3:
        /* <DEDUP_REMOVED lines=21> */
[----:B------:R-:W-:Y:S01]  /*0720*/  NOP ;  /* 0x0000000000007918 */ /* 0x000fe20000000000 */
.L_x_4:
[----:B------:R-:W5:Y:S01]  /*0730*/  SHFL.IDX PT, R3, R0, RZ, 0x1f ;  /* 0x00001fff00037589 */ /* 0x000f6200000e0000 */
[----:B------:R-:W-:Y:S01]  /*0740*/  ELECT P0, URZ, PT ;  /* 0x00000000003f782f */ /* 0x000fe20003800000 */
[----:B------:R-:W-:Y:S01]  /*0750*/  NOP ;  /* 0x0000000000007918 */ /* 0x000fe20000000000 */
[----:B-1----:R-:W-:Y:S02]  /*0760*/  UMOV UR4, 0x80 ;  /* 0x0000008000047882 */ /* 0x002fe40000000000 */
[C---:B-----5:R-:W-:Y:S02]  /*0770*/  ISETP.NE.OR P0, PT, R3.reuse, RZ, !P0 ;  /* 0x000000ff0300720c */ /* 0x060fe40004705670 */
[----:B------:R-:W-:-:S11]  /*0780*/  ISETP.NE.AND P3, PT, R3, RZ, PT ;  /* 0x000000ff0300720c */ /* 0x000fd60003f65270 */
[----:B------:R-:W-:Y:S01]  /*0790*/  VOTEU.ALL UP2, P0 ;  /* 0x00000000003f7886 */ /* 0x000fe20000040000 */
[----:B------:R-:W-:Y:S01]  /*07a0*/  VOTEU.ALL UP3, P0 ;  /* 0x00000000003f7886 */ /* 0x000fe20000060000 */
[----:B------:R-:W-:Y:S01]  /*07b0*/  VOTEU.ALL UP4, P0 ;  /* 0x00000000003f7886 */ /* 0x000fe20000080000 */
[----:B------:R-:W-:Y:S02]  /*07c0*/  VOTEU.ALL UP5, P0 ;  /* 0x00000000003f7886 */ /* 0x000fe400000a0000 */
[----:B------:R-:W1:Y:S01]  /*07d0*/  @!UP2 S2UR UR7, SR_CgaCtaId ;  /* 0x000000000007a9c3 */ /* 0x000e620000008800 */
[----:B------:R-:W-:Y:S01]  /*07e0*/  @!UP2 UMOV UR6, 0x400 ;  /* 0x000004000006a882 */ /* 0x000fe20000000000 */
[----:B------:R-:W-:-:S04]  /*07f0*/  @!UP2 UIADD3 UR4, -UR4, 0x100000, URZ ;  /* 0x001000000404a890 */ /* 0x000fc8000fffe13f */
[----:B------:R-:W-:Y:S02]  /*0800*/  @!UP2 USHF.L.U32 UR5, UR4, 0xb, URZ ;  /* 0x0000000b0405a899 */ /* 0x000fe4000800063f */
[----:B------:R-:W-:Y:S02]  /*0810*/  @!UP2 USHF.L.U32 UR4, UR4, 0x1, URZ ;  /* 0x000000010404a899 */ /* 0x000fe4000800063f */
[----:B-1----:R-:W-:Y:S01]  /*0820*/  @!UP2 ULEA UR6, UR7, UR6, 0x18 ;  /* 0x000000060706a291 */ /* 0x002fe2000f8ec03f */
[----:B------:R-:W-:Y:S01]  /*0830*/  VOTEU.ALL UP2, P0 ;  /* 0x00000000003f7886 */ /* 0x000fe20000040000 */
[----:B------:R-:W1:Y:S10]  /*0840*/  FENCE.VIEW.ASYNC.S ;  /* 0x00000000000073c6 */ /* 0x000e740000000000 */
[----:B-1----:R1:W1:Y:S01]  /*0850*/  @!UP2 SYNCS.EXCH.64 URZ, [UR6+0x3c490], UR4 ;  /* 0x03c49004063fa5b2 */ /* 0x0022620008000100 */
[----:B------:R1:W1:Y:S01]  /*0860*/  @!UP3 SYNCS.EXCH.64 URZ, [UR6+0x3c498], UR4 ;  /* 0x03c49804063fb5b2 */ /* 0x0002620008000100 */
[----:B------:R1:W1:Y:S01]  /*0870*/  @!UP4 SYNCS.EXCH.64 URZ, [UR6+0x3c4a0], UR4 ;  /* 0x03c4a004063fc5b2 */ /* 0x0002620008000100 */
[----:B------:R1:W1:Y:S01]  /*0880*/  @!UP5 SYNCS.EXCH.64 URZ, [UR6+0x3c4a8], UR4 ;  /* 0x03c4a804063fd5b2 */ /* 0x0002620008000100 */
[----:B------:R-:W-:Y:S01]  /*0890*/  NOP ;  /* 0x0000000000007918 */ /* 0x000fe20000000000 */
[----:B------:R-:W-:Y:S05]  /*08a0*/  @P3 BRA `(.L_x_5) ;  /* 0x0000000000583947 */ /* 0x000fea0003800000 */
[----:B-1----:R-:W1:Y:S01]  /*08b0*/  S2UR UR5, SR_CgaCtaId ;  /* 0x00000000000579c3 */ /* 0x002e620000008800 */
[----:B------:R-:W-:Y:S01]  /*08c0*/  UMOV UR4, 0x400 ;  /* 0x0000040000047882 */ /* 0x000fe20000000000 */
[----:B------:R-:W-:Y:S01]  /*08d0*/  UMOV UR6, 0x20 ;  /* 0x0000002000067882 */ /* 0x000fe20000000000 */
[----:B------:R-:W-:Y:S01]  /*08e0*/  UMOV UR7, 0x80 ;  /* 0x0000008000077882 */ /* 0x000fe20000000000 */
[----:B------:R-:W-:Y:S01]  /*08f0*/  ELECT P0, URZ, PT ;  /* 0x00000000003f782f */ /* 0x000fe20003800000 */
[----:B-1----:R-:W-:Y:S02]  /*0900*/  ULEA UR8, UR5, UR4, 0x18 ;  /* 0x0000000405087291 */ /* 0x002fe4000f8ec03f */
[----:B------:R-:W-:-:S04]  /*0910*/  UIADD3 UR4, -UR6, 0x100000, URZ ;  /* 0x0010000006047890 */ /* 0x000fc8000fffe13f */
[----:B------:R-:W-:Y:S02]  /*0920*/  USHF.L.U32 UR5, UR4, 0xb, URZ ;  /* 0x0000000b04057899 */ /* 0x000fe4000800063f */
[----:B------:R-:W-:Y:S02]  /*0930*/  USHF.L.U32 UR4, UR4, 0x1, URZ ;  /* 0x0000000104047899 */ /* 0x000fe4000800063f */
        /* <DEDUP_REMOVED lines=13> */
.L_x_5:
[----:B------:R-:W-:Y:S01]  /*0a10*/  VOTEU.ANY UP2, P2 ;  /* 0x00000000003f7886 */ /* 0x000fe20001040100 */
[----:B-1----:R-:W-:Y:S01]  /*0a20*/  R2UR UR8, R19 ;  /* 0x00000000130872ca */ /* 0x002fe200000e0000 */
[----:B------:R-:W-:Y:S01]  /*0a30*/  UMOV UR4, 0x40 ;  /* 0x0000004000047882 */ /* 0x000fe20000000000 */
[----:B------:R-:W-:Y:S01]  /*0a40*/  NOP ;  /* 0x0000000000007918 */ /* 0x000fe20000000000 */
[----:B------:R-:W-:Y:S01]  /*0a50*/  ISETP.EQ.AND P0, PT, R4, 0x2, P1 ;  /* 0x000000020400780c */ /* 0x000fe20000f02270 */
[----:B------:R-:W1:Y:S01]  /*0a60*/  @UP2 S2UR UR7, SR_CgaCtaId ;  /* 0x00000000000729c3 */ /* 0x000e620000008800 */
[----:B------:R-:W-:Y:S01]  /*0a70*/  @UP2 UMOV UR6, 0x400 ;  /* 0x0000040000062882 */ /* 0x000fe20000000000 */
[----:B------:R-:W-:-:S04]  /*0a80*/  @UP2 UIADD3 UR4, -UR4, 0x100000, URZ ;  /* 0x0010000004042890 */ /* 0x000fc8000fffe13f */
[----:B------:R-:W-:Y:S02]  /*0a90*/  @UP2 USHF.L.U32 UR5, UR4, 0xb, URZ ;  /* 0x0000000b04052899 */ /* 0x000fe4000800063f */
[----:B------:R-:W-:Y:S01]  /*0aa0*/  @UP2 USHF.L.U32 UR4, UR4, 0x1, URZ ;  /* 0x0000000104042899 */ /* 0x000fe2000800063f */
[----:B------:R-:W-:Y:S01]  /*0ab0*/  ISETP.NE.AND P3, PT, RZ, UR8, PT ;  /* 0x00000008ff007c0c */ /* 0x000fe2000bf65270 */
[----:B-1----:R-:W-:Y:S01]  /*0ac0*/  @UP2 ULEA UR6, UR7, UR6, 0x18 ;  /* 0x0000000607062291 */ /* 0x002fe2000f8ec03f */
[----:B------:R-:W-:Y:S01]  /*0ad0*/  VOTEU.ANY UP2, P2 ;  /* 0x00000000003f7886 */ /* 0x000fe20001040100 */
[----:B------:R-:W-:Y:S01]  /*0ae0*/  ISETP.EQ.AND P2, PT, R4, 0x1, P1 ;  /* 0x000000010400780c */ /* 0x000fe20000f42270 */
[----:B------:R-:W1:Y:S09]  /*0af0*/  FENCE.VIEW.ASYNC.S ;  /* 0x00000000000073c6 */ /* 0x000e720000000000 */
[----:B-1----:R1:W2:Y:S01]  /*0b00*/  @UP2 SYNCS.EXCH.64 URZ, [UR6+0x3c4b0], UR4 ;  /* 0x03c4b004063f25b2 */ /* 0x0022a20008000100 */
[----:B------:R-:W-:Y:S01]  /*0b10*/  NOP ;  /* 0x0000000000007918 */ /* 0x000fe20000000000 */
[----:B--234-:R-:W-:Y:S06]  /*0b20*/  BAR.SYNC.DEFER_BLOCKING 0x0 ;  /* 0x0000000000007b1d */ /* 0x01cfec0000010000 */
[----:B------:R-:W-:Y:S05]  /*0b30*/  @!P3 BRA `(.L_x_6) ;  /* 0x000000a8004cb947 */ /* 0x000fea0003800000 */
[----:B------:R-:W-:-:S06]  /*0b40*/  UISETP.GT.U32.AND UP0, UPT, UR10, 0x3, UPT ;  /* 0x000000030a00788c */ /* 0x000fcc000bf04070 */
[----:B------:R-:W-:-:S13]  /*0b50*/  PLOP3.LUT P0, PT, PT, PT, UP0, 0x80, 0x0 ;  /* 0x000000000000781c */ /* 0x000fda0003f0f008 */
[----:B-1----:R-:W-:Y:S05]  /*0b60*/  @P0 EXIT ;  /* 0x000000000000094d */ /* 0x002fea0003800000 */
.L_x_7:
[----:B------:R-:W-:-:S08]  /*0b70*/  NOP ;  /* 0x0000000000007918 */ /* 0x000fd00000000000 */
[----:B------:R-:W1:Y:S02]  /*0b80*/  USETMAXREG.TRY_ALLOC.CTAPOOL UP0, 0xf0 ;  /* 0x000000f0000079c8 */ /* 0x000e640008000600 */
[----:B-1----:R-:W-:-:S13]  /*0b90*/  PLOP3.LUT P0, PT, PT, PT, UP0, 0x80, 0x0 ;  /* 0x000000000000781c */ /* 0x002fda0003f0f008 */
[----:B------:R-:W-:Y:S05]  /*0ba0*/  @!P0 BRA `(.L_x_7) ;  /* 0xfffffffc00f08947 */ /* 0x000fea000383ffff */
[----:B------:R-:W-:Y:S02]  /*0bb0*/  ULDC UR4, c[0x0][0xa00] ;  /* 0x0002800000047ab9 */ /* 0x000fe40000000800 */
[----:B------:R-:W-:-:S13]  /*0bc0*/  ISETP.GE.AND P0, PT, R17, UR4, PT ;  /* 0x0000000411007c0c */ /* 0x000fda000bf06270 */
[----:B------:R-:W-:Y:S05]  /*0bd0*/  @P0 EXIT ;  /* 0x000000000000094d */ /* 0x000fea0003800000 */
[----:B------:R-:W-:Y:S01]  /*0be0*/  SHF.R.S32.HI R3, RZ, 0x1f, R2 ;  /* 0x0000001fff037819 */ /* 0x000fe20000011402 */
[----:B------:R-:W-:Y:S01]  /*0bf0*/  UMOV UR61, URZ ;  /* 0x0000003f003d7c82 */ /* 0x000fe20008000000 */
[----:B------:R-:W-:Y:S01]  /*0c00*/  R2UR UR4, R19 ;  /* 0x00000000130472ca */ /* 0x000fe200000e0000 */
[----:B------:R-:W-:Y:S01]  /*0c10*/  UMOV UR37, URZ ;  /* 0x0000003f00257c82 */ /* 0x000fe20008000000 */
[----:B------:R-:W-:Y:S02]  /*0c20*/  LEA.HI R3, R3, R2, RZ, 0x7 ;  /* 0x0000000203037211 */ /* 0x000fe400078f38ff */
[----:B------:R-:W-:Y:S02]  /*0c30*/  R2UR UR5, R18 ;  /* 0x00000000120572ca */ /* 0x000fe400000e0000 */
[----:B------:R-:W-:Y:S02]  /*0c40*/  LOP3.LUT R3, R3, 0xffffff80, RZ, 0xc0, !PT ;  /* 0xffffff8003037812 */ /* 0x000fe400078ec0ff */
[----:B------:R-:W-:-:S02]  /*0c50*/  MOV R23, RZ ;  /* 0x000000ff00177202 */ /* 0x000fc40000000f00 */
[----:B------:R-:W-:-:S03]  /*0c60*/  IADD3 R3, -R3, R2, RZ ;  /* 0x0000000203037210 */ /* 0x000fc60007ffe1ff */
[----:B------:R-:W-:Y:S01]  /*0c70*/  UISETP.NE.AND UP0, UPT, UR4, 0x1, UPT ;  /* 0x000000010400788c */ /* 0x000fe2000bf05270 */
[----:B------:R-:W-:-:S03]  /*0c80*/  SHF.R.S32.HI R0, RZ, 0x1f, R3 ;  /* 0x0000001fff007819 */ /* 0x000fc60000011403 */
[----:B------:R-:W-:Y:S01]  /*0c90*/  USEL UR4, URZ, 0x1, UP0 ;  /* 0x000000013f047887 */ /* 0x000fe20008000000 */
[CC--:B------:R-:W-:Y:S01]  /*0ca0*/  LEA.HI R4, R0.reuse, R3.reuse, RZ, 0x2 ;  /* 0x0000000300047211 */ /* 0x0c0fe200078f10ff */
[----:B------:R-:W-:Y:S01]  /*0cb0*/  ULOP3.LUT UR6, UR5, 0x1, URZ, 0xfc, !UPT ;  /* 0x0000000105067892 */ /* 0x000fe2000f8efc3f */
[----:B------:R-:W-:Y:S02]  /*0cc0*/  LEA.HI R0, R0, R3, RZ, 0x5 ;  /* 0x0000000300007211 */ /* 0x000fe400078f28ff */
[--C-:B------:R-:W-:Y:S01]  /*0cd0*/  SHF.R.S32.HI R5, RZ, 0x2, R4.reuse ;  /* 0x00000002ff057819 */ /* 0x100fe20000011404 */
[----:B------:R-:W-:Y:S01]  /*0ce0*/  UMOV UR5, URZ ;  /* 0x0000003f00057c82 */ /* 0x000fe20008000000 */
[----:B------:R-:W-:Y:S02]  /*0cf0*/  SHF.R.S32.HI R6, RZ, 0x1f, R4 ;  /* 0x0000001fff067819 */ /* 0x000fe40000011404 */
[----:B------:R-:W-:Y:S02]  /*0d00*/  LOP3.LUT R4, R4, 0x7ffffffc, RZ, 0xc0, !PT ;  /* 0x7ffffffc04047812 */ /* 0x000fe400078ec0ff */
[----:B------:R-:W-:-:S02]  /*0d10*/  LEA.HI R6, R6, R5, RZ, 0x3 ;  /* 0x0000000506067211 */ /* 0x000fc400078f18ff */
[----:B------:R-:W-:Y:S02]  /*0d20*/  SHF.R.S32.HI R0, RZ, 0x5, R0 ;  /* 0x00000005ff007819 */ /* 0x000fe40000011400 */
[----:B------:R-:W-:Y:S02]  /*0d30*/  LOP3.LUT R6, R6, 0xfffffff8, RZ, 0xc0, !PT ;  /* 0xfffffff806067812 */ /* 0x000fe400078ec0ff */
[----:B------:R-:W-:Y:S02]  /*0d40*/  IADD3 R4, R3, -R4, RZ ;  /* 0x8000000403047210 */ /* 0x000fe40007ffe0ff */
[----:B------:R-:W-:Y:S02]  /*0d50*/  IADD3 R185, R5, -R6, RZ ;  /* 0x8000000605b97210 */ /* 0x000fe40007ffe0ff */
[----:B------:R-:W-:Y:S02]  /*0d60*/  MOV R190, UR6 ;  /* 0x0000000600be7c02 */ /* 0x000fe40008000f00 */
[----:B------:R-:W-:Y:S01]  /*0d70*/  MOV R184, UR4 ;  /* 0x0000000400b87c02 */ /* 0x000fe20008000f00 */
[----:B------:R-:W-:Y:S01]  /*0d80*/  IMAD R185, R0, 0x10, R185 ;  /* 0x0000001000b97824 */ /* 0x000fe200078e02b9 */
[----:B------:R-:W-:-:S02]  /*0d90*/  MOV R189, UR5 ;  /* 0x0000000500bd7c02 */ /* 0x000fc40008000f00 */
[----:B------:R-:W-:-:S07]  /*0da0*/  SHF.L.U32 R186, R4, 0x1, RZ ;  /* 0x0000000104ba7819 */ /* 0x000fce00000006ff */
.L_x_87:
[----:B------:R-:W-:Y:S01]  /*0db0*/  ULDC UR9, c[0x0][0xa04] ;  /* 0x0002810000097ab9 */ /* 0x000fe20000000800 */
[----:B------:R-:W-:Y:S01]  /*0dc0*/  R2UR UR8, R17 ;  /* 0x00000000110872ca */ /* 0x000fe200000e0000 */
[----:B------:R-:W-:Y:S01]  /*0dd0*/  UISETP.NE.AND UP0, UPT, UR9, 0x1, UPT ;  /* 0x000000010900788c */ /* 0x000fe2000bf05270 */
[----:B------:R-:W-:Y:S01]  /*0de0*/  R2UR UR12, R19 ;  /* 0x00000000130c72ca */ /* 0x000fe200000e0000 */
[----:B------:R-:W-:Y:S01]  /*0df0*/  ULDC UR4, c[0x0][0xa10] ;  /* 0x0002840000047ab9 */ /* 0x000fe20000000800 */
[----:B------:R-:W-:Y:S01]  /*0e00*/  ULDC UR36, c[0x0][0xa1c] ;  /* 0x0002870000247ab9 */ /* 0x000fe20000000800 */
[----:B------:R-:W-:-:S07]  /*0e10*/  UISETP.NE.AND UP1, UPT, UR4, 0x1, UPT ;  /* 0x000000010400788c */ /* 0x000fce000bf25270 */
[----:B------:R-:W-:Y:S01]  /*0e20*/  @UP0 ULDC.64 UR6, c[0x0][0xa08] ;  /* 0x0002820000060ab9 */ /* 0x000fe20000000a00 */
[----:B------:R-:W-:Y:S01]  /*0e30*/  UMOV UR11, UR8 ;  /* 0x00000008000b7c82 */ /* 0x000fe20008000000 */
[----:B------:R-:W-:Y:S02]  /*0e40*/  UIMAD.WIDE.U32 UR4, UR8, UR6, URZ ;  /* 0x00000006080472a5 */ /* 0x000fe4000f8e003f */
[----:B------:R-:W-:Y:S02]  /*0e50*/  UISETP.NE.AND UP2, UPT, UR12, 0x1, UPT ;  /* 0x000000010c00788c */ /* 0x000fe4000bf45270 */
[----:B------:R-:W-:Y:S02]  /*0e60*/  @UP0 USHF.R.U32.HI UR11, URZ, UR7, UR5 ;  /* 0x000000073f0b0299 */ /* 0x000fe40008011605 */
[----:B------:R-:W-:Y:S01]  /*0e70*/  UISETP.NE.AND UP0, UPT, UR36, 0x1, UPT ;  /* 0x000000012400788c */ /* 0x000fe2000bf05270 */
[----:B------:R-:W-:Y:S01]  /*0e80*/  @UP1 ULDC UR4, c[0x0][0xa14] ;  /* 0x0002850000041ab9 */ /* 0x000fe20000000800 */
[----:B------:R-:W-:Y:S01]  /*0e90*/  @UP1 ULDC UR6, c[0x0][0xa18] ;  /* 0x0002860000061ab9 */ /* 0x000fe20000000800 */
[----:B------:R-:W-:Y:S01]  /*0ea0*/  UIMAD.WIDE.U32 UR4, UR11, UR4, URZ ;  /* 0x000000040b0472a5 */ /* 0x000fe2000f8e003f */
[----:B------:R-:W-:Y:S01]  /*0eb0*/  PLOP3.LUT P0, PT, PT, PT, UP2, 0x80, 0x0 ;  /* 0x000000000000781c */ /* 0x000fe20003f0f028 */
[----:B------:R-:W-:Y:S01]  /*0ec0*/  UMOV UR10, UR11 ;  /* 0x0000000b000a7c82 */ /* 0x000fe20008000000 */
[----:B------:R-:W-:Y:S01]  /*0ed0*/  IADD3 R0, RZ, -UR11, RZ ;  /* 0x8000000bff007c10 */ /* 0x000fe2000fffe0ff */
[----:B------:R-:W-:Y:S01]  /*0ee0*/  @UP1 USHF.R.U32.HI UR10, URZ, UR6, UR5 ;  /* 0x000000063f0a1299 */ /* 0x000fe20008011605 */
[----:B------:R-:W-:-:S03]  /*0ef0*/  MOV R188, UR11 ;  /* 0x0000000b00bc7c02 */ /* 0x000fc60008000f00 */
[----:B------:R-:W-:Y:S01]  /*0f00*/  @UP0 ULDC.64 UR6, c[0x0][0xa20] ;  /* 0x0002880000060ab9 */ /* 0x000fe20000000a00 */
[----:B------:R-:W-:Y:S01]  /*0f10*/  IMAD R0, R0, UR9, R17 ;  /* 0x0000000900007c24 */ /* 0x000fe2000f8e0211 */
[----:B------:R-:W-:Y:S02]  /*0f20*/  UIMAD.WIDE.U32 UR4, UR10, UR6, URZ ;  /* 0x000000060a0472a5 */ /* 0x000fe4000f8e003f */
[----:B------:R-:W-:Y:S01]  /*0f30*/  MOV R187, UR10 ;  /* 0x0000000a00bb7c02 */ /* 0x000fe20008000f00 */
[----:B------:R-:W-:Y:S01]  /*0f40*/  UMOV UR6, UR10 ;  /* 0x0000000a00067c82 */ /* 0x000fe20008000000 */
[----:B------:R-:W-:-:S04]  /*0f50*/  @UP0 USHF.R.U32.HI UR6, URZ, UR7, UR5 ;  /* 0x000000073f060299 */ /* 0x000fc80008011605 */
[----:B------:R-:W-:-:S04]  /*0f60*/  UIADD3 UR4, -UR6, URZ, URZ ;  /* 0x0000003f06047290 */ /* 0x000fc8000fffe13f */
[----:B------:R-:W-:Y:S01]  /*0f70*/  UIMAD UR36, UR36, UR4, UR10 ;  /* 0x00000004242472a4 */ /* 0x000fe2000f8e020a */
[----:B--2-4-:R-:W-:Y:S11]  /*0f80*/  @!P0 BRA `(.L_x_8) ;  /* 0x00000000008c8947 */ /* 0x014ff60003800000 */
[----:B------:R-:W-:-:S13]  /*0f90*/  R2UR UR4, R19 ;  /* 0x00000000130472ca */ /* 0x000fda00000e0000 */
[----:B------:R-:W-:-:S06]  /*0fa0*/  UISETP.NE.AND UP0, UPT, UR4, 0x2, UPT ;  /* 0x000000020400788c */ /* 0x000fcc000bf05270 */
[----:B------:R-:W-:-:S13]  /*0fb0*/  PLOP3.LUT P1, PT, PT, PT, UP0, 0x80, 0x0 ;  /* 0x000000000000781c */ /* 0x000fda0003f2f008 */
[----:B------:R-:W-:Y:S05]  /*0fc0*/  @!P1 BRA `(.L_x_9) ;  /* 0x00000000005c9947 */ /* 0x000fea0003800000 */
[----:B------:R-:W-:-:S13]  /*0fd0*/  R2UR UR4, R19 ;  /* 0x00000000130472ca */ /* 0x000fda00000e0000 */
[----:B------:R-:W-:-:S06]  /*0fe0*/  UISETP.NE.AND UP0, UPT, UR4, 0x3, UPT ;  /* 0x000000030400788c */ /* 0x000fcc000bf05270 */
[----:B------:R-:W-:-:S13]  /*0ff0*/  PLOP3.LUT P1, PT, PT, PT, UP0, 0x80, 0x0 ;  /* 0x000000000000781c */ /* 0x000fda0003f2f008 */
[----:B------:R-:W-:Y:S05]  /*1000*/  @!P1 BRA `(.L_x_10) ;  /* 0x0000000000309947 */ /* 0x000fea0003800000 */
[----:B------:R-:W-:-:S13]  /*1010*/  R2UR UR4, R19 ;  /* 0x00000000130472ca */ /* 0x000fda00000e0000 */
[----:B------:R-:W-:-:S06]  /*1020*/  UISETP.NE.AND UP0, UPT, UR4, 0x4, UPT ;  /* 0x000000040400788c */ /* 0x000fcc000bf05270 */
[----:B------:R-:W-:-:S13]  /*1030*/  PLOP3.LUT P1, PT, PT, PT, UP0, 0x80, 0x0 ;  /* 0x000000000000781c */ /* 0x000fda0003f2f008 */
[----:B------:R-:W-:Y:S05]  /*1040*/  @P1 BRA `(.L_x_11) ;  /* 0x0000000000741947 */ /* 0x000fea0003800000 */
[----:B------:R-:W-:Y:S01]  /*1050*/  R2UR UR5, R189 ;  /* 0x00000000bd0572ca */ /* 0x000fe200000e0000 */
[----:B------:R-:W-:Y:S02]  /*1060*/  UIADD3 UR4, UR61, -0x1, URZ ;  /* 0xffffffff3d047890 */ /* 0x000fe4000fffe03f */
[----:B------:R-:W-:Y:S02]  /*1070*/  ULOP3.LUT UR61, UR61, 0x1, URZ, 0xc, !UPT ;  /* 0x000000013d3d7892 */ /* 0x000fe4000f8e0c3f */
[----:B------:R-:W-:-:S04]  /*1080*/  ULOP3.LUT UR4, UR4, 0x2, URZ, 0xc0, !UPT ;  /* 0x0000000204047892 */ /* 0x000fc8000f8ec03f */
[----:B------:R-:W-:-:S04]  /*1090*/  USHF.R.U32.HI UR4, URZ, 0x1, UR4 ;  /* 0x000000013f047899 */ /* 0x000fc80008011604 */
[----:B------:R-:W-:-:S06]  /*10a0*/  ULOP3.LUT UR5, UR5, UR4, URZ, 0x3c, !UPT ;  /* 0x0000000405057292 */ /* 0x000fcc000f8e3c3f */
[----:B------:R-:W-:Y:S01]  /*10b0*/  IMAD.U32 R189, RZ, RZ, UR5 ;  /* 0x00000005ffbd7e24 */ /* 0x000fe2000f8e00ff */
[----:B------:R-:W-:Y:S06]  /*10c0*/  BRA `(.L_x_11) ;  /* 0x0000000000547947 */ /* 0x000fec0003800000 */
.L_x_10:
[----:B------:R-:W-:Y:S01]  /*10d0*/  R2UR UR5, R189 ;  /* 0x00000000bd0572ca */ /* 0x000fe200000e0000 */
[----:B------:R-:W-:Y:S02]  /*10e0*/  ULOP3.LUT UP0, URZ, UR61, 0x2, URZ, 0xc0, !UPT ;  /* 0x000000023d3f7892 */ /* 0x000fe4000f80c03f */
[----:B------:R-:W-:Y:S02]  /*10f0*/  ULOP3.LUT UR61, UR61, 0x1, URZ, 0xc0, !UPT ;  /* 0x000000013d3d7892 */ /* 0x000fe4000f8ec03f */
[----:B------:R-:W-:-:S08]  /*1100*/  USEL UR4, URZ, 0x1, UP0 ;  /* 0x000000013f047887 */ /* 0x000fd00008000000 */
[----:B------:R-:W-:-:S06]  /*1110*/  ULOP3.LUT UR5, UR5, UR4, URZ, 0x3c, !UPT ;  /* 0x0000000405057292 */ /* 0x000fcc000f8e3c3f */
[----:B------:R-:W-:Y:S01]  /*1120*/  MOV R189, UR5 ;  /* 0x0000000500bd7c02 */ /* 0x000fe20008000f00 */
[----:B------:R-:W-:Y:S06]  /*1130*/  BRA `(.L_x_11) ;  /* 0x0000000000387947 */ /* 0x000fec0003800000 */
.L_x_9:
[----:B------:R-:W-:Y:S01]  /*1140*/  R2UR UR5, R189 ;  /* 0x00000000bd0572ca */ /* 0x000fe200000e0000 */
[----:B------:R-:W-:Y:S02]  /*1150*/  UIADD3 UR4, UR61, 0x1, URZ ;  /* 0x000000013d047890 */ /* 0x000fe4000fffe03f */
[----:B------:R-:W-:Y:S02]  /*1160*/  ULOP3.LUT UR61, UR61, 0x1, URZ, 0xc, !UPT ;  /* 0x000000013d3d7892 */ /* 0x000fe4000f8e0c3f */
[----:B------:R-:W-:-:S04]  /*1170*/  UISETP.GT.U32.AND UP0, UPT, UR4, 0x1, UPT ;  /* 0x000000010400788c */ /* 0x000fc8000bf04070 */
[----:B------:R-:W-:-:S04]  /*1180*/  USEL UR4, URZ, 0x1, !UP0 ;  /* 0x000000013f047887 */ /* 0x000fc8000c000000 */
[----:B------:R-:W-:-:S06]  /*1190*/  ULOP3.LUT UR5, UR5, UR4, URZ, 0x3c, !UPT ;  /* 0x0000000405057292 */ /* 0x000fcc000f8e3c3f */
[----:B------:R-:W-:Y:S01]  /*11a0*/  MOV R189, UR5 ;  /* 0x0000000500bd7c02 */ /* 0x000fe20008000f00 */
[----:B------:R-:W-:Y:S06]  /*11b0*/  BRA `(.L_x_11) ;  /* 0x0000000000187947 */ /* 0x000fec0003800000 */
.L_x_8:
[----:B------:R-:W-:Y:S01]  /*11c0*/  R2UR UR5, R189 ;  /* 0x00000000bd0572ca */ /* 0x000fe200000e0000 */
[----:B------:R-:W-:Y:S02]  /*11d0*/  UISETP.GT.U32.AND UP0, UPT, UR61, 0x1, UPT ;  /* 0x000000013d00788c */ /* 0x000fe4000bf04070 */
[----:B------:R-:W-:Y:S02]  /*11e0*/  ULOP3.LUT UR61, UR61, 0x1, URZ, 0xc0, !UPT ;  /* 0x000000013d3d7892 */ /* 0x000fe4000f8ec03f */
[----:B------:R-:W-:-:S08]  /*11f0*/  USEL UR4, URZ, 0x1, !UP0 ;  /* 0x000000013f047887 */ /* 0x000fd0000c000000 */
[----:B------:R-:W-:-:S06]  /*1200*/  ULOP3.LUT UR5, UR5, UR4, URZ, 0x3c, !UPT ;  /* 0x0000000405057292 */ /* 0x000fcc000f8e3c3f */
[----:B------:R-:W-:-:S07]  /*1210*/  MOV R189, UR5 ;  /* 0x0000000500bd7c02 */ /* 0x000fce0008000f00 */
.L_x_11:
        /* <DEDUP_REMOVED lines=9> */
[----:B------:R-:W-:Y:S02]  /*12b0*/  R2UR UR4, R19 ;  /* 0x00000000130472ca */ /* 0x000fe400000e0000 */
[----:B------:R-:W-:-:S11]  /*12c0*/  R2UR UR60, R0 ;  /* 0x00000000003c72ca */ /* 0x000fd600000e0000 */
[----:B------:R-:W-:-:S06]  /*12d0*/  UISETP.NE.AND UP0, UPT, UR4, 0x4, UPT ;  /* 0x000000040400788c */ /* 0x000fcc000bf05270 */
[----:B------:R-:W-:-:S13]  /*12e0*/  PLOP3.LUT P0, PT, PT, PT, UP0, 0x80, 0x0 ;  /* 0x000000000000781c */ /* 0x000fda0003f0f008 */
[----:B------:R-:W-:Y:S05]  /*12f0*/  @P0 BRA `(.L_x_15) ;  /* 0x00000000002c0947 */ /* 0x000fea0003800000 */
[----:B------:R-:W-:-:S04]  /*1300*/  LEA R3, R0, 0x3, 0x1 ;  /* 0x0000000300037811 */ /* 0x000fc800078e08ff */
[----:B------:R-:W-:Y:S01]  /*1310*/  R2UR UR60, R3 ;  /* 0x00000000033c72ca */ /* 0x000fe200000e0000 */
[----:B------:R-:W-:-:S14]  /*1320*/  BRA `(.L_x_15) ;  /* 0x0000000000207947 */ /* 0x000fdc0003800000 */
.L_x_14:
[----:B------:R-:W-:-:S04]  /*1330*/  LEA R3, R0, 0x2, 0x1 ;  /* 0x0000000200037811 */ /* 0x000fc800078e08ff */
[----:B------:R-:W-:Y:S01]  /*1340*/  R2UR UR60, R3 ;  /* 0x00000000033c72ca */ /* 0x000fe200000e0000 */
[----:B------:R-:W-:-:S14]  /*1350*/  BRA `(.L_x_15) ;  /* 0x0000000000147947 */ /* 0x000fdc0003800000 */
.L_x_13:
[----:B------:R-:W-:-:S04]  /*1360*/  LEA R3, R0, 0x1, 0x1 ;  /* 0x0000000100037811 */ /* 0x000fc800078e08ff */
[----:B------:R-:W-:Y:S01]  /*1370*/  R2UR UR60, R3 ;  /* 0x00000000033c72ca */ /* 0x000fe200000e0000 */
[----:B------:R-:W-:-:S14]  /*1380*/  BRA `(.L_x_15) ;  /* 0x0000000000087947 */ /* 0x000fdc0003800000 */
.L_x_12:
[----:B------:R-:W-:-:S04]  /*1390*/  SHF.L.U32 R3, R0, 0x1, RZ ;  /* 0x0000000100037819 */ /* 0x000fc800000006ff */
[----:B------:R-:W-:-:S15]  /*13a0*/  R2UR UR60, R3 ;  /* 0x00000000033c72ca */ /* 0x000fde00000e0000 */
.L_x_15:
[----:B------:R-:W-:Y:S01]  /*13b0*/  R2UR UR5, R16 ;  /* 0x00000000100572ca */ /* 0x000fe200000e0000 */
[----:B------:R-:W-:Y:S01]  /*13c0*/  ULDC UR4, c[0x0][0x28c] ;  /* 0x0000a30000047ab9 */ /* 0x000fe20000000800 */
[----:B------:R-:W-:Y:S01]  /*13d0*/  LEA R0, R0, 0xbf, 0x7 ;  /* 0x000000bf00007811 */ /* 0x000fe200078e38ff */
[----:B------:R-:W-:-:S03]  /*13e0*/  UIADD3 UR4, UR4, 0x3f, URZ ;  /* 0x0000003f04047890 */ /* 0x000fc6000fffe03f */
[----:B------:R-:W-:-:S04]  /*13f0*/  SHF.R.S32.HI R3, RZ, 0x1f, R0 ;  /* 0x0000001fff037819 */ /* 0x000fc80000011400 */
[----:B------:R-:W-:-:S03]  /*1400*/  LEA.HI R3, R3, R0, RZ, 0x6 ;  /* 0x0000000003037211 */ /* 0x000fc600078f30ff */
[----:B------:R-:W-:Y:S01]  /*1410*/  ULOP3.LUT UR6, UR5, 0x1, URZ, 0xfc, !UPT ;  /* 0x0000000105067892 */ /* 0x000fe2000f8efc3f */
[----:B------:R-:W-:Y:S01]  /*1420*/  SHF.R.S32.HI R3, RZ, 0x6, R3 ;  /* 0x00000006ff037819 */ /* 0x000fe20000011403 */
[----:B------:R-:W-:Y:S02]  /*1430*/  USHF.R.S32.HI UR5, URZ, 0x1f, UR4 ;  /* 0x0000001f3f057899 */ /* 0x000fe40008011404 */
[----:B------:R-:W-:Y:S02]  /*1440*/  UISETP.NE.AND UP0, UPT, UR6, 0x3, UPT ;  /* 0x000000030600788c */ /* 0x000fe4000bf05270 */
[----:B------:R-:W-:-:S04]  /*1450*/  ULEA.HI UR5, UR5, UR4, URZ, 0x6 ;  /* 0x0000000405057291 */ /* 0x000fc8000f8f303f */
[----:B------:R-:W-:Y:S01]  /*1460*/  PLOP3.LUT P0, PT, PT, PT, UP0, 0x80, 0x0 ;  /* 0x000000000000781c */ /* 0x000fe20003f0f008 */
[----:B------:R-:W-:-:S06]  /*1470*/  USHF.R.S32.HI UR5, URZ, 0x6, UR5 ;  /* 0x000000063f057899 */ /* 0x000fcc0008011405 */
[----:B------:R-:W-:-:S06]  /*1480*/  VIMNMX R168, R3, UR5, PT ;  /* 0x0000000503a87c48 */ /* 0x000fcc000bfe0100 */
[----:B------:R-:W-:Y:S05]  /*1490*/  @!P0 BRA `(.L_x_16) ;  /* 0x0000000000048947 */ /* 0x000fea0003800000 */
[----:B------:R-:W-:Y:S01]  /*14a0*/  BPT.TRAP 0x1 ;  /* 0x000000040000795c */ /* 0x000fe20000300000 */
.L_x_16:
[----:B------:R-:W1:Y:S01]  /*14b0*/  S2UR UR4, SR_CgaCtaId ;  /* 0x00000000000479c3 */ /* 0x000e620000008800 */
[----:B------:R-:W-:Y:S01]  /*14c0*/  R2UR UR6, R189 ;  /* 0x00000000bd0672ca */ /* 0x000fe200000e0000 */
[----:B------:R-:W-:Y:S01]  /*14d0*/  UMOV UR38, 0x400 ;  /* 0x0000040000267882 */ /* 0x000fe20000000000 */
[----:B------:R-:W-:-:S11]  /*14e0*/  R2UR UR5, R190 ;  /* 0x00000000be0572ca */ /* 0x000fd600000e0000 */
[----:B------:R-:W-:Y:S02]  /*14f0*/  MOV R0, UR6 ;  /* 0x0000000600007c02 */ /* 0x000fe40008000f00 */
[----:B------:R-:W-:Y:S02]  /*1500*/  UISETP.NE.AND UP0, UPT, UR5, 0x3, UPT ;  /* 0x000000030500788c */ /* 0x000fe4000bf05270 */
[----:B------:R-:W-:-:S04]  /*1510*/  SHF.L.U32 R0, R0, 0x1f, RZ ;  /* 0x0000001f00007819 */ /* 0x000fc800000006ff */
[----:B------:R-:W-:Y:S01]  /*1520*/  PLOP3.LUT P0, PT, PT, PT, UP0, 0x80, 0x0 ;  /* 0x000000000000781c */ /* 0x000fe20003f0f008 */
[----:B-1----:R-:W-:-:S04]  /*1530*/  ULEA UR38, UR4, UR38, 0x18 ;  /* 0x0000002604267291 */ /* 0x002fc8000f8ec03f */
[----:B------:R-:W-:-:S09]  /*1540*/  ULEA UR4, UR61, UR38, 0x3 ;  /* 0x000000263d047291 */ /* 0x000fd2000f8e183f */
[----:B------:R-:W1:Y:S02]  /*1550*/  SYNCS.PHASECHK.TRANS64.TRYWAIT P1, [UR4+0x3c450], R0 ;  /* 0x03c45000ff0075a7 */ /* 0x000e640008020144 */
[----:B-1----:R-:W-:Y:S05]  /*1560*/  @!P1 BRA `(.L_x_17) ;  /* 0x000000bc00389947 */ /* 0x002fea0003800000 */
.L_x_134:
[----:B------:R-:W-:Y:S05]  /*1570*/  @!P0 BRA `(.L_x_18) ;  /* 0x0000000000048947 */ /* 0x000fea0003800000 */
[----:B------:R-:W-:Y:S01]  /*1580*/  BPT.TRAP 0x1 ;  /* 0x000000040000795c */ /* 0x000fe20000300000 */
.L_x_18:
[----:B------:R-:W-:Y:S01]  /*1590*/  ULEA UR52, UR37, UR38, 0x3 ;  /* 0x0000002625347291 */ /* 0x000fe2000f8e183f */
[----:B-1----:R-:W-:Y:S01]  /*15a0*/  SHF.L.U32 R3, R23, 0x1f, RZ ;  /* 0x0000001f17037819 */ /* 0x002fe200000006ff */
[----:B------:R-:W-:Y:S01]  /*15b0*/  UIADD3 UR6, UR38, 0x3c490, URZ ;  /* 0x0003c49026067890 */ /* 0x000fe2000fffe03f */
[----:B------:R-:W-:Y:S02]  /*15c0*/  R2UR UR4, R19 ;  /* 0x00000000130472ca */ /* 0x000fe400000e0000 */
[----:B------:R-:W-:-:S04]  /*15d0*/  SHF.L.U32 R4, R184, 0x1f, RZ ;  /* 0x0000001fb8047819 */ /* 0x000fc800000006ff */
[----:B------:R-:W1:Y:S07]  /*15e0*/  SYNCS.PHASECHK.TRANS64.TRYWAIT P1, [UR52+0x3c400], R3 ;  /* 0x03c40003ff0075a7 */ /* 0x000e6e0008020174 */
[----:B------:R-:W-:Y:S02]  /*15f0*/  ULEA UR53, UR4, 0xfffffff8, 0x3 ;  /* 0xfffffff804357891 */ /* 0x000fe4000f8e183f */
[----:B------:R-:W-:Y:S02]  /*1600*/  ULEA UR4, UR4, UR6, 0x3 ;  /* 0x0000000604047291 */ /* 0x000fe4000f8e183f */
[----:B------:R-:W-:-:S04]  /*1610*/  ULOP3.LUT UR53, UR53, 0x8, URZ, 0xc, !UPT ;  /* 0x0000000835357892 */ /* 0x000fc8000f8e0c3f */
[----:B------:R-:W-:Y:S01]  /*1620*/  MOV R0, UR4 ;  /* 0x0000000400007c02 */ /* 0x000fe20008000f00 */
[----:B-1----:R-:W-:Y:S07]  /*1630*/  @!P1 BRA `(.L_x_19) ;  /* 0x000000bc001c9947 */ /* 0x002fee0003800000 */
.L_x_135:
[----:B------:R-:W-:-:S13]  /*1640*/  R2UR UR4, R0 ;  /* 0x00000000000472ca */ /* 0x000fda00000e0000 */
[----:B------:R-:W2:Y:S02]  /*1650*/  SYNCS.PHASECHK.TRANS64.TRYWAIT P1, [UR4+-0x8], R4 ;  /* 0xfffff804ff0075a7 */ /* 0x000ea40008020144 */
[----:B--2---:R-:W-:Y:S05]  /*1660*/  @!P1 BRA `(.L_x_20) ;  /* 0x000000bc00289947 */ /* 0x004fea0003800000 */
.L_x_136:
[----:B------:R-:W-:Y:S01]  /*1670*/  UIADD3 UR5, UR38, 0x10000, URZ ;  /* 0x0001000026057890 */ /* 0x000fe2000fffe03f */
[----:B------:R-:W-:Y:S01]  /*1680*/  WARPGROUP.ARRIVE ;  /* 0x00000000000079c5 */ /* 0x000fe20000000000 */
[----:B------:R-:W-:Y:S01]  /*1690*/  USHF.R.U32.HI UR4, URZ, 0x4, UR38 ;  /* 0x000000043f047899 */ /* 0x000fe20008011626 */
[----:B------:R-:W-:Y:S01]  /*16a0*/  MOV R20, UR60 ;  /* 0x0000003c00147c02 */ /* 0x000fe20008000f00 */
[----:B------:R-:W-:Y:S01]  /*16b0*/  USHF.R.U32.HI UR5, URZ, 0x4, UR5 ;  /* 0x000000043f057899 */ /* 0x000fe20008011605 */
[----:B------:R-:W-:Y:S01]  /*16c0*/  VIADD R14, R186, 0x8 ;  /* 0x00000008ba0e7836 */ /* 0x000fe20000000000 */
[----:B------:R-:W-:Y:S01]  /*16d0*/  ULOP3.LUT UR4, UR4, 0x3fff, URZ, 0xc0, !UPT ;  /* 0x00003fff04047892 */ /* 0x000fe2000f8ec03f */
[----:B-1----:R-:W-:Y:S01]  /*16e0*/  LEA R3, R20, R185, 0x6 ;  /* 0x000000b914037211 */ /* 0x002fe200078e30ff */
[----:B------:R-:W-:Y:S01]  /*16f0*/  ULOP3.LUT UR7, UR5, 0x3fff, URZ, 0xc0, !UPT ;  /* 0x00003fff05077892 */ /* 0x000fe2000f8ec03f */
[C---:B------:R-:W-:Y:S01]  /*1700*/  IADD3 R20, R186.reuse, 0x9, RZ ;  /* 0x00000009ba147810 */ /* 0x040fe20007ffe0ff */
[----:B------:R-:W-:Y:S01]  /*1710*/  ULOP3.LUT UR4, UR4, 0x10000, URZ, 0xfc, !UPT ;  /* 0x0001000004047892 */ /* 0x000fe2000f8efc3f */
[C---:B------:R-:W-:Y:S01]  /*1720*/  IADD3 R15, R3.reuse, 0x8, RZ ;  /* 0x00000008030f7810 */ /* 0x040fe20007ffe0ff */
[----:B------:R-:W-:Y:S01]  /*1730*/  ULOP3.LUT UR39, UR7, 0x10000, URZ, 0xfc, !UPT ;  /* 0x0001000007277892 */ /* 0x000fe2000f8efc3f */
[----:B------:R-:W-:Y:S01]  /*1740*/  ISETP.GE.AND P6, PT, R3, R14, PT ;  /* 0x0000000e0300720c */ /* 0x000fe20003fc6270 */
[----:B------:R-:W-:Y:S01]  /*1750*/  ULEA UR5, UR61, UR4, 0xb ;  /* 0x000000043d057291 */ /* 0x000fe2000f8e583f */
[CC--:B------:R-:W-:Y:S01]  /*1760*/  ISETP.GE.AND P1, PT, R15.reuse, R186.reuse, PT ;  /* 0x000000ba0f00720c */ /* 0x0c0fe20003f26270 */
[----:B------:R-:W-:Y:S01]  /*1770*/  ULEA UR4, UR37, UR39, 0xb ;  /* 0x0000002725047291 */ /* 0x000fe2000f8e583f */
[----:B------:R-:W-:Y:S01]  /*1780*/  ISETP.GT.AND P3, PT, R15, R186, PT ;  /* 0x000000ba0f00720c */ /* 0x000fe20003f64270 */
[----:B------:R-:W-:Y:S01]  /*1790*/  UMOV UR9, 0x40000040 ;  /* 0x4000004000097882 */ /* 0x000fe20000000000 */
[----:B------:R-:W-:Y:S01]  /*17a0*/  UMOV UR11, 0x40000040 ;  /* 0x40000040000b7882 */ /* 0x000fe20000000000 */
[----:B------:R-:W-:Y:S01]  /*17b0*/  MOV R13, UR9 ;  /* 0x00000009000d7c02 */ /* 0x000fe20008000f00 */
[----:B------:R-:W-:Y:S01]  /*17c0*/  UMOV UR8, UR5 ;  /* 0x0000000500087c82 */ /* 0x000fe20008000000 */
[----:B------:R-:W-:Y:S01]  /*17d0*/  UMOV UR13, 0x40000040 ;  /* 0x40000040000d7882 */ /* 0x000fe20000000000 */
[----:B------:R-:W-:Y:S01]  /*17e0*/  UMOV UR10, UR4 ;  /* 0x00000004000a7c82 */ /* 0x000fe20008000000 */
[----:B------:R-:W-:Y:S01]  /*17f0*/  MOV R12, UR8 ;  /* 0x00000008000c7c02 */ /* 0x000fe20008000f00 */
[----:B------:R-:W-:Y:S01]  /*1800*/  HGMMA.64x64x16.F32 R24, gdesc[UR8], RZ, !UPT, gsb0 ;  /* 0x00e00000081879f0 */ /* 0x000fe2000c0008ff */
[----:B------:R-:W-:Y:S01]  /*1810*/  UIADD3 UR8, UR5, 0x2, URZ ;  /* 0x0000000205087890 */ /* 0x000fe2000fffe03f */
[----:B------:R-:W-:Y:S01]  /*1820*/  MOV R11, UR13 ;  /* 0x0000000d000b7c02 */ /* 0x000fe20008000f00 */
[----:B------:R-:W-:Y:S01]  /*1830*/  UIADD3 UR9, UR4, 0x2, URZ ;  /* 0x0000000204097890 */ /* 0x000fe2000fffe03f */
[C---:B------:R-:W-:Y:S01]  /*1840*/  IADD3 R14, R186.reuse, 0x10, RZ ;  /* 0x00000010ba0e7810 */ /* 0x040fe20007ffe0ff */
[----:B------:R-:W-:Y:S01]  /*1850*/  UMOV UR15, 0x40000040 ;  /* 0x40000040000f7882 */ /* 0x000fe20000000000 */
[----:B------:R-:W-:Y:S01]  /*1860*/  UIADD3 UR10, UR4, 0x202, URZ ;  /* 0x00000202040a7890 */ /* 0x000fe2000fffe03f */
[C---:B------:R-:W-:Y:S01]  /*1870*/  ISETP.GE.AND P5, PT, R3.reuse, R20, PT ;  /* 0x000000140300720c */ /* 0x040fe20003fa6270 */
[----:B------:R-:W-:Y:S01]  /*1880*/  UMOV UR12, UR8 ;  /* 0x00000008000c7c82 */ /* 0x000fe20008000000 */
[----:B------:R-:W-:Y:S01]  /*1890*/  UIADD3 UR8, UR5, 0x4, URZ ;  /* 0x0000000405087890 */ /* 0x000fe2000fffe03f */
[----:B------:R-:W-:Y:S01]  /*18a0*/  IMAD.U32 R10, RZ, RZ, UR12 ;  /* 0x0000000cff0a7e24 */ /* 0x000fe2000f8e00ff */
[----:B------:R-:W-:Y:S01]  /*18b0*/  UMOV UR14, UR9 ;  /* 0x00000009000e7c82 */ /* 0x000fe20008000000 */
[----:B------:R-:W-:Y:S01]  /*18c0*/  UIADD3 UR9, UR4, 0x4, URZ ;  /* 0x0000000404097890 */ /* 0x000fe2000fffe03f */
[C---:B------:R-:W-:Y:S01]  /*18d0*/  ISETP.GE.AND P2, PT, R3.reuse, R14, PT ;  /* 0x0000000e0300720c */ /* 0x040fe20003f46270 */
[----:B------:R-:W-:Y:S01]  /*18e0*/  UMOV UR11, 0x40000040 ;  /* 0x40000040000b7882 */ /* 0x000fe20000000000 */
[----:B------:R-:W-:Y:S01]  /*18f0*/  UIADD3 UR16, UR5, 0x206, URZ ;  /* 0x0000020605107890 */ /* 0x000fe2000fffe03f */
[C---:B------:R-:W-:Y:S01]  /*1900*/  IADD3 R14, R186.reuse, 0x18, RZ ;  /* 0x00000018ba0e7810 */ /* 0x040fe20007ffe0ff */
[----:B------:R-:W-:Y:S01]  /*1910*/  UIADD3 UR18, UR4, 0x206, URZ ;  /* 0x0000020604127890 */ /* 0x000fe2000fffe03f */
[C---:B------:R-:W-:Y:S01]  /*1920*/  IADD3 R20, R186.reuse, 0x20, RZ ;  /* 0x00000020ba147810 */ /* 0x040fe20007ffe0ff */
[----:B------:R-:W-:Y:S01]  /*1930*/  UMOV UR17, 0x40000040 ;  /* 0x4000004000117882 */ /* 0x000fe20000000000 */
[----:B------:R-:W-:Y:S01]  /*1940*/  UMOV UR19, 0x40000040 ;  /* 0x4000004000137882 */ /* 0x000fe20000000000 */
[----:B------:R-:W-:Y:S01]  /*1950*/  UIADD3 UR20, UR5, 0x400, URZ ;  /* 0x0000040005147890 */ /* 0x000fe2000fffe03f */
[----:B------:R-:W-:Y:S01]  /*1960*/  IADD3 R56, R186, 0x11, RZ ;  /* 0x00000011ba387810 */ /* 0x000fe20007ffe0ff */
[----:B------:R-:W-:Y:S01]  /*1970*/  UIADD3 UR22, UR4, 0x400, URZ ;  /* 0x0000040004167890 */ /* 0x000fe2000fffe03f */
[----:B------:R-:W-:Y:S01]  /*1980*/  P2R R57, PR, RZ, 0x1 ;  /* 0x00000001ff397803 */ /* 0x000fe20000000000 */
[----:B------:R-:W-:Y:S01]  /*1990*/  UMOV UR21, 0x40000040 ;  /* 0x4000004000157882 */ /* 0x000fe20000000000 */
[----:B------:R-:W-:Y:S01]  /*19a0*/  UMOV UR23, 0x40000040 ;  /* 0x4000004000177882 */ /* 0x000fe20000000000 */
[----:B------:R-:W-:Y:S01]  /*19b0*/  UIADD3 UR24, UR5, 0x402, URZ ;  /* 0x0000040205187890 */ /* 0x000fe2000fffe03f */
[----:B------:R-:W-:Y:S01]  /*19c0*/  ISETP.GE.AND P4, PT, R3, R56, PT ;  /* 0x000000380300720c */ /* 0x000fe20003f86270 */
[----:B------:R-:W-:Y:S01]  /*19d0*/  UIADD3 UR26, UR4, 0x402, URZ ;  /* 0x00000402041a7890 */ /* 0x000fe2000fffe03f */
[----:B------:R-:W-:Y:S01]  /*19e0*/  UMOV UR25, 0x40000040 ;  /* 0x4000004000197882 */ /* 0x000fe20000000000 */
[----:B------:R-:W-:Y:S01]  /*19f0*/  UMOV UR27, 0x40000040 ;  /* 0x40000040001b7882 */ /* 0x000fe20000000000 */
[----:B------:R-:W-:-:S02]  /*1a00*/  UIADD3 UR28, UR5, 0x404, URZ ;  /* 0x00000404051c7890 */ /* 0x000fc4000fffe03f */
[----:B------:R-:W-:Y:S01]  /*1a10*/  UIADD3 UR30, UR4, 0x404, URZ ;  /* 0x00000404041e7890 */ /* 0x000fe2000fffe03f */
[----:B------:R-:W-:Y:S01]  /*1a20*/  UMOV UR29, 0x40000040 ;  /* 0x40000040001d7882 */ /* 0x000fe20000000000 */
[----:B------:R-:W-:Y:S01]  /*1a30*/  UMOV UR31, 0x40000040 ;  /* 0x40000040001f7882 */ /* 0x000fe20000000000 */
[----:B------:R-:W-:Y:S02]  /*1a40*/  UIADD3 UR32, UR5, 0x406, URZ ;  /* 0x0000040605207890 */ /* 0x000fe4000fffe03f */
[----:B------:R-:W-:Y:S01]  /*1a50*/  UIADD3 UR34, UR4, 0x406, URZ ;  /* 0x0000040604227890 */ /* 0x000fe2000fffe03f */
[----:B------:R-:W-:Y:S01]  /*1a60*/  UMOV UR33, 0x40000040 ;  /* 0x4000004000217882 */ /* 0x000fe20000000000 */
[----:B------:R-:W-:Y:S01]  /*1a70*/  UMOV UR35, 0x40000040 ;  /* 0x4000004000237882 */ /* 0x000fe20000000000 */
[----:B------:R-:W-:Y:S02]  /*1a80*/  UIADD3 UR40, UR5, 0x600, URZ ;  /* 0x0000060005287890 */ /* 0x000fe4000fffe03f */
        /* <DEDUP_REMOVED lines=15> */
[----:B------:R-:W-:-:S02]  /*1b80*/  WARPGROUP.DEPBAR.LE gsb0, 0x0 ;  /* 0x00008000000079c5 */ /* 0x000fc40000010000 */
[----:B------:R-:W-:-:S06]  /*1b90*/  WARPGROUP.ARRIVE ;  /* 0x00000000000079c5 */ /* 0x000fcc0000000000 */
[----:B------:R-:W-:Y:S01]  /*1ba0*/  HGMMA.64x64x16.F32 R24, gdesc[UR12], R24, gsb0 ;  /* 0x00e000000c1879f0 */ /* 0x000fe20008000818 */
[----:B------:R-:W-:Y:S01]  /*1bb0*/  UMOV UR12, UR8 ;  /* 0x00000008000c7c82 */ /* 0x000fe20008000000 */
[----:B------:R-:W-:Y:S01]  /*1bc0*/  UMOV UR13, 0x40000040 ;  /* 0x40000040000d7882 */ /* 0x000fe20000000000 */
[----:B------:R-:W-:Y:S01]  /*1bd0*/  UMOV UR14, UR9 ;  /* 0x00000009000e7c82 */ /* 0x000fe20008000000 */
[----:B------:R-:W-:Y:S01]  /*1be0*/  UMOV UR15, 0x40000040 ;  /* 0x40000040000f7882 */ /* 0x000fe20000000000 */
[----:B------:R-:W-:Y:S01]  /*1bf0*/  UIADD3 UR8, UR5, 0x6, URZ ;  /* 0x0000000605087890 */ /* 0x000fe2000fffe03f */
[----:B------:R-:W-:Y:S01]  /*1c00*/  MOV R8, UR12 ;  /* 0x0000000c00087c02 */ /* 0x000fe20008000f00 */
[----:B------:R-:W-:Y:S01]  /*1c10*/  UIADD3 UR9, UR4, 0x6, URZ ;  /* 0x0000000604097890 */ /* 0x000fe2000fffe03f */
[----:B------:R-:W-:Y:S01]  /*1c20*/  MOV R9, UR13 ;  /* 0x0000000d00097c02 */ /* 0x000fe20008000f00 */
[----:B------:R-:W-:Y:S02]  /*1c30*/  WARPGROUP.DEPBAR.LE gsb0, 0x0 ;  /* 0x00008000000079c5 */ /* 0x000fe40000010000 */
        /* <DEDUP_REMOVED lines=19> */
[----:B------:R-:W-:Y:S01]  /*1d70*/  UMOV UR9, 0x40000040 ;  /* 0x4000004000097882 */ /* 0x000fe20000000000 */
[----:B------:R-:W-:Y:S01]  /*1d80*/  MOV R5, UR13 ;  /* 0x0000000d00057c02 */ /* 0x000fe20008000f00 */
[----:B------:R-:W-:Y:S02]  /*1d90*/  WARPGROUP.DEPBAR.LE gsb0, 0x0 ;  /* 0x00008000000079c5 */ /* 0x000fe40000010000 */
[----:B------:R-:W-:-:S06]  /*1da0*/  WARPGROUP.ARRIVE ;  /* 0x00000000000079c5 */ /* 0x000fcc0000000000 */
[----:B------:R-:W-:Y:S01]  /*1db0*/  HGMMA.64x64x16.F32 R24, gdesc[UR12], R24, gsb0 ;  /* 0x00e000000c1879f0 */ /* 0x000fe20008000818 */
[----:B------:R-:W-:Y:S02]  /*1dc0*/  UIADD3 UR12, UR5, 0x204, URZ ;  /* 0x00000204050c7890 */ /* 0x000fe4000fffe03f */
[----:B------:R-:W-:Y:S01]  /*1dd0*/  UIADD3 UR14, UR4, 0x204, URZ ;  /* 0x00000204040e7890 */ /* 0x000fe2000fffe03f */
[----:B------:R-:W-:Y:S01]  /*1de0*/  UMOV UR13, 0x40000040 ;  /* 0x40000040000d7882 */ /* 0x000fe20000000000 */
[----:B------:R-:W-:Y:S01]  /*1df0*/  UMOV UR15, 0x40000040 ;  /* 0x40000040000f7882 */ /* 0x000fe20000000000 */
[----:B------:R-:W-:Y:S01]  /*1e00*/  ULDC UR4, c[0x0][0x604] ;  /* 0x0001810000047ab9 */ /* 0x000fe20000000800 */
[----:B------:R-:W-:Y:S02]  /*1e10*/  WARPGROUP.DEPBAR.LE gsb0, 0x0 ;  /* 0x00008000000079c5 */ /* 0x000fe40000010000 */
[----:B------:R-:W-:-:S06]  /*1e20*/  WARPGROUP.ARRIVE ;  /* 0x00000000000079c5 */ /* 0x000fcc0000000000 */
[----:B------:R-:W-:Y:S03]  /*1e30*/  HGMMA.64x64x16.F32 R24, gdesc[UR8], R24, gsb0 ;  /* 0x00e00000081879f0 */ /* 0x000fe60008000818 */
        /* <DEDUP_REMOVED lines=31> */
[----:B------:R-:W-:Y:S02]  /*2030*/  FSEL R26, R26, -INF , P1 ;  /* 0xff8000001a1a7808 */ /* 0x000fe40000800000 */
[----:B------:R-:W-:Y:S02]  /*2040*/  FSEL R27, R27, -INF , P3 ;  /* 0xff8000001b1b7808 */ /* 0x000fe40001800000 */
[CC--:B------:R-:W-:Y:S02]  /*2050*/  ISETP.GE.AND P1, PT, R3.reuse, R186.reuse, PT ;  /* 0x000000ba0300720c */ /* 0x0c0fe40003f26270 */
[----:B------:R-:W-:-:S02]  /*2060*/  ISETP.GT.AND P3, PT, R3, R186, PT ;  /* 0x000000ba0300720c */ /* 0x000fc40003f64270 */
[----:B------:R-:W-:Y:S02]  /*2070*/  FSEL R24, R24, -INF , P1 ;  /* 0xff80000018187808 */ /* 0x000fe40000800000 */
[----:B------:R-:W-:Y:S02]  /*2080*/  FSEL R25, R25, -INF , P3 ;  /* 0xff80000019197808 */ /* 0x000fe40001800000 */
[----:B------:R-:W-:Y:S02]  /*2090*/  FSEL R30, R30, -INF , P1 ;  /* 0xff8000001e1e7808 */ /* 0x000fe40000800000 */
[----:B------:R-:W-:Y:S02]  /*20a0*/  ISETP.GE.AND P1, PT, R3, R14, PT ;  /* 0x0000000e0300720c */ /* 0x000fe40003f26270 */
[----:B------:R-:W-:Y:S02]  /*20b0*/  IADD3 R14, R186, 0x19, RZ ;  /* 0x00000019ba0e7810 */ /* 0x000fe40007ffe0ff */
[----:B------:R-:W-:-:S02]  /*20c0*/  FSEL R28, R28, -INF , P6 ;  /* 0xff8000001c1c7808 */ /* 0x000fc40003000000 */
[----:B------:R-:W-:Y:S02]  /*20d0*/  FMNMX R15, R24, R25, !PT ;  /* 0x00000019180f7209 */ /* 0x000fe40007800000 */
[----:B------:R-:W-:Y:S02]  /*20e0*/  FSEL R31, R31, -INF , P3 ;  /* 0xff8000001f1f7808 */ /* 0x000fe40001800000 */
[----:B------:R-:W-:Y:S02]  /*20f0*/  FSEL R34, R34, -INF , P6 ;  /* 0xff80000022227808 */ /* 0x000fe40003000000 */
[C---:B------:R-:W-:Y:S01]  /*2100*/  ISETP.GE.AND P3, PT, R3.reuse, R14, PT ;  /* 0x0000000e0300720c */ /* 0x040fe20003f66270 */
[----:B------:R-:W-:Y:S01]  /*2110*/  VIADD R14, R186, 0x21 ;  /* 0x00000021ba0e7836 */ /* 0x000fe20000000000 */
[----:B------:R-:W-:Y:S02]  /*2120*/  ISETP.GE.AND P6, PT, R3, R20, PT ;  /* 0x000000140300720c */ /* 0x000fe40003fc6270 */
[----:B------:R-:W-:-:S02]  /*2130*/  FSEL R29, R29, -INF , P5 ;  /* 0xff8000001d1d7808 */ /* 0x000fc40002800000 */
[----:B------:R-:W-:Y:S02]  /*2140*/  FMNMX R20, R28, R15, !PT ;  /* 0x0000000f1c147209 */ /* 0x000fe40007800000 */
[----:B------:R-:W-:Y:S02]  /*2150*/  FSEL R35, R35, -INF , P5 ;  /* 0xff80000023237808 */ /* 0x000fe40002800000 */
[----:B------:R-:W-:Y:S02]  /*2160*/  FSEL R32, R32, -INF , P2 ;  /* 0xff80000020207808 */ /* 0x000fe40001000000 */
[----:B------:R-:W-:Y:S02]  /*2170*/  FMNMX R15, R29, R20, !PT ;  /* 0x000000141d0f7209 */ /* 0x000fe40007800000 */
[----:B------:R-:W-:Y:S02]  /*2180*/  ISETP.GE.AND P5, PT, R3, R14, PT ;  /* 0x0000000e0300720c */ /* 0x000fe40003fa6270 */
[----:B------:R-:W-:-:S02]  /*2190*/  IADD3 R14, R186, 0x28, RZ ;  /* 0x00000028ba0e7810 */ /* 0x000fc40007ffe0ff */
[----:B------:R-:W-:Y:S02]  /*21a0*/  FSEL R33, R33, -INF , P4 ;  /* 0xff80000021217808 */ /* 0x000fe40002000000 */
[----:B------:R-:W-:Y:S02]  /*21b0*/  FMNMX R20, R32, R15, !PT ;  /* 0x0000000f20147209 */ /* 0x000fe40007800000 */
[----:B------:R-:W-:Y:S02]  /*21c0*/  FSEL R38, R38, -INF , P2 ;  /* 0xff80000026267808 */ /* 0x000fe40001000000 */
[----:B------:R-:W-:Y:S02]  /*21d0*/  ISETP.GE.AND P2, PT, R3, R14, PT ;  /* 0x0000000e0300720c */ /* 0x000fe40003f46270 */
[----:B------:R-:W-:Y:S02]  /*21e0*/  IADD3 R14, R186, 0x29, RZ ;  /* 0x00000029ba0e7810 */ /* 0x000fe40007ffe0ff */
[----:B------:R-:W-:-:S02]  /*21f0*/  FSEL R36, R36, -INF , P1 ;  /* 0xff80000024247808 */ /* 0x000fc40000800000 */
[----:B------:R-:W-:Y:S02]  /*2200*/  FMNMX R15, R33, R20, !PT ;  /* 0x00000014210f7209 */ /* 0x000fe40007800000 */
[----:B------:R-:W-:Y:S02]  /*2210*/  FSEL R39, R39, -INF , P4 ;  /* 0xff80000027277808 */ /* 0x000fe40002000000 */
[----:B------:R-:W-:Y:S02]  /*2220*/  ISETP.GE.AND P4, PT, R3, R14, PT ;  /* 0x0000000e0300720c */ /* 0x000fe40003f86270 */
[----:B------:R-:W-:Y:S02]  /*2230*/  IADD3 R14, R186, 0x30, RZ ;  /* 0x00000030ba0e7810 */ /* 0x000fe40007ffe0ff */
[----:B------:R-:W-:Y:S02]  /*2240*/  FSEL R37, R37, -INF , P3 ;  /* 0xff80000025257808 */ /* 0x000fe40001800000 */
[----:B------:R-:W-:-:S02]  /*2250*/  FMNMX R20, R36, R15, !PT ;  /* 0x0000000f24147209 */ /* 0x000fc40007800000 */
[----:B------:R-:W-:Y:S02]  /*2260*/  FSEL R42, R42, -INF , P1 ;  /* 0xff8000002a2a7808 */ /* 0x000fe40000800000 */
[----:B------:R-:W-:Y:S02]  /*2270*/  ISETP.GE.AND P1, PT, R3, R14, PT ;  /* 0x0000000e0300720c */ /* 0x000fe40003f26270 */
[----:B------:R-:W-:Y:S02]  /*2280*/  FSEL R40, R40, -INF , P6 ;  /* 0xff80000028287808 */ /* 0x000fe40003000000 */
[----:B------:R-:W-:Y:S02]  /*2290*/  FMNMX R15, R37, R20, !PT ;  /* 0x00000014250f7209 */ /* 0x000fe40007800000 */
[----:B------:R-:W-:Y:S02]  /*22a0*/  IADD3 R14, R186, 0x38, RZ ;  /* 0x00000038ba0e7810 */ /* 0x000fe40007ffe0ff */
[----:B------:R-:W-:-:S02]  /*22b0*/  FSEL R43, R43, -INF , P3 ;  /* 0xff8000002b2b7808 */ /* 0x000fc40001800000 */
[----:B------:R-:W-:Y:S02]  /*22c0*/  FSEL R41, R41, -INF , P5 ;  /* 0xff80000029297808 */ /* 0x000fe40002800000 */
[----:B------:R-:W-:Y:S02]  /*22d0*/  FMNMX R20, R40, R15, !PT ;  /* 0x0000000f28147209 */ /* 0x000fe40007800000 */
[----:B------:R-:W-:Y:S02]  /*22e0*/  ISETP.GE.AND P3, PT, R3, R14, PT ;  /* 0x0000000e0300720c */ /* 0x000fe40003f66270 */
[----:B------:R-:W-:Y:S02]  /*22f0*/  IADD3 R14, R186, 0x39, RZ ;  /* 0x00000039ba0e7810 */ /* 0x000fe40007ffe0ff */
[----:B------:R-:W-:Y:S02]  /*2300*/  FSEL R44, R44, -INF , P2 ;  /* 0xff8000002c2c7808 */ /* 0x000fe40001000000 */
[----:B------:R-:W-:-:S02]  /*2310*/  FMNMX R15, R41, R20, !PT ;  /* 0x00000014290f7209 */ /* 0x000fc40007800000 */
[----:B------:R-:W-:Y:S02]  /*2320*/  FSEL R52, R52, -INF , P3 ;  /* 0xff80000034347808 */ /* 0x000fe40001800000 */
[----:B------:R-:W-:Y:S02]  /*2330*/  ISETP.GE.AND P3, PT, R3, R14, PT ;  /* 0x0000000e0300720c */ /* 0x000fe40003f66270 */
[----:B------:R-:W-:Y:S02]  /*2340*/  IADD3 R14, R186, 0x31, RZ ;  /* 0x00000031ba0e7810 */ /* 0x000fe40007ffe0ff */
[----:B------:R-:W-:Y:S02]  /*2350*/  FSEL R45, R45, -INF , P4 ;  /* 0xff8000002d2d7808 */ /* 0x000fe40002000000 */
[----:B------:R-:W-:Y:S02]  /*2360*/  FMNMX R20, R44, R15, !PT ;  /* 0x0000000f2c147209 */ /* 0x000fe40007800000 */
[----:B------:R-:W-:-:S02]  /*2370*/  FSEL R53, R53, -INF , P3 ;  /* 0xff80000035357808 */ /* 0x000fc40001800000 */
[----:B------:R-:W-:Y:S02]  /*2380*/  ISETP.GE.AND P3, PT, R3, R14, PT ;  /* 0x0000000e0300720c */ /* 0x000fe40003f66270 */
[----:B------:R-:W-:Y:S02]  /*2390*/  FSEL R48, R48, -INF , P1 ;  /* 0xff80000030307808 */ /* 0x000fe40000800000 */
[----:B------:R-:W-:Y:S02]  /*23a0*/  FMNMX R3, R45, R20, !PT ;  /* 0x000000142d037209 */ /* 0x000fe40007800000 */
[----:B------:R-:W-:Y:S02]  /*23b0*/  FSEL R49, R49, -INF , P3 ;  /* 0xff80000031317808 */ /* 0x000fe40001800000 */
[----:B------:R-:W-:Y:S02]  /*23c0*/  FMNMX R14, R48, R3, !PT ;  /* 0x00000003300e7209 */ /* 0x000fe40007800000 */
[----:B------:R-:W-:-:S02]  /*23d0*/  FSEL R46, R46, -INF , P6 ;  /* 0xff8000002e2e7808 */ /* 0x000fc40003000000 */
[----:B------:R-:W-:Y:S02]  /*23e0*/  FMNMX R3, R49, R14, !PT ;  /* 0x0000000e31037209 */ /* 0x000fe40007800000 */
[----:B------:R-:W-:Y:S02]  /*23f0*/  FSEL R47, R47, -INF , P5 ;  /* 0xff8000002f2f7808 */ /* 0x000fe40002800000 */
[----:B------:R-:W-:Y:S02]  /*2400*/  FMNMX R14, R52, R3, !PT ;  /* 0x00000003340e7209 */ /* 0x000fe40007800000 */
[----:B------:R-:W-:Y:S02]  /*2410*/  FMNMX R3, R26, R27, !PT ;  /* 0x0000001b1a037209 */ /* 0x000fe40007800000 */
[----:B------:R-:W-:Y:S02]  /*2420*/  FMNMX R15, R53, R14, !PT ;  /* 0x0000000e350f7209 */ /* 0x000fe40007800000 */
[----:B------:R-:W-:-:S02]  /*2430*/  FSEL R50, R50, -INF , P2 ;  /* 0xff80000032327808 */ /* 0x000fc40001000000 */
[----:B------:R-:W-:Y:S01]  /*2440*/  FSEL R51, R51, -INF , P4 ;  /* 0xff80000033337808 */ /* 0x000fe20002000000 */
[----:B------:R-:W1:Y:S01]  /*2450*/  SHFL.BFLY PT, R14, R15, 0x1, 0x1f ;  /* 0x0c201f000f0e7f89 */ /* 0x000e6200000e0000 */
[----:B------:R-:W-:Y:S02]  /*2460*/  FSEL R54, R54, -INF , P1 ;  /* 0xff80000036367808 */ /* 0x000fe40000800000 */
[----:B------:R-:W-:Y:S02]  /*2470*/  FSEL R55, R55, -INF , P3 ;  /* 0xff80000037377808 */ /* 0x000fe40001800000 */
[----:B-1----:R-:W-:Y:S02]  /*2480*/  FMNMX R20, R15, R14, !PT ;  /* 0x0000000e0f147209 */ /* 0x002fe40007800000 */
[----:B------:R-:W-:-:S03]  /*2490*/  FMNMX R14, R30, R3, !PT ;  /* 0x000000031e0e7209 */ /* 0x000fc60007800000 */
[----:B------:R-:W1:Y:S01]  /*24a0*/  SHFL.BFLY PT, R21, R20, 0x2, 0x1f ;  /* 0x0c401f0014157f89 */ /* 0x000e6200000e0000 */
[----:B------:R-:W-:-:S04]  /*24b0*/  FMNMX R3, R31, R14, !PT ;  /* 0x0000000e1f037209 */ /* 0x000fc80007800000 */
[----:B------:R-:W-:-:S04]  /*24c0*/  FMNMX R14, R34, R3, !PT ;  /* 0x00000003220e7209 */ /* 0x000fc80007800000 */
[----:B------:R-:W-:-:S04]  /*24d0*/  FMNMX R3, R35, R14, !PT ;  /* 0x0000000e23037209 */ /* 0x000fc80007800000 */
[----:B------:R-:W-:-:S04]  /*24e0*/  FMNMX R14, R38, R3, !PT ;  /* 0x00000003260e7209 */ /* 0x000fc80007800000 */
[----:B------:R-:W-:-:S04]  /*24f0*/  FMNMX R3, R39, R14, !PT ;  /* 0x0000000e27037209 */ /* 0x000fc80007800000 */
[----:B------:R-:W-:Y:S02]  /*2500*/  FMNMX R14, R42, R3, !PT ;  /* 0x000000032a0e7209 */ /* 0x000fe40007800000 */
[----:B-1----:R-:W-:Y:S02]  /*2510*/  FMNMX R21, R20, R21, !PT ;  /* 0x0000001514157209 */ /* 0x002fe40007800000 */
[----:B------:R-:W-:Y:S02]  /*2520*/  FMNMX R3, R43, R14, !PT ;  /* 0x0000000e2b037209 */ /* 0x000fe40007800000 */
[C---:B------:R-:W-:Y:S02]  /*2530*/  FSETP.NEU.AND P0, PT, R21.reuse, -INF , PT ;  /* 0xff8000001500780b */ /* 0x040fe40003f0d000 */
[----:B------:R-:W-:Y:S02]  /*2540*/  FMNMX R14, R46, R3, !PT ;  /* 0x000000032e0e7209 */ /* 0x000fe40007800000 */
[----:B------:R-:W-:-:S02]  /*2550*/  FSEL R56, R21, RZ, P0 ;  /* 0x000000ff15387208 */ /* 0x000fc40000000000 */
[----:B------:R-:W-:Y:S02]  /*2560*/  FMNMX R3, R47, R14, !PT ;  /* 0x0000000e2f037209 */ /* 0x000fe40007800000 */
[----:B------:R-:W-:Y:S01]  /*2570*/  ISETP.NE.AND P0, PT, R57, RZ, PT ;  /* 0x000000ff3900720c */ /* 0x000fe20003f05270 */
[----:B------:R-:W-:Y:S01]  /*2580*/  FMUL R56, R56, UR4 ;  /* 0x0000000438387c20 */ /* 0x000fe20008400000 */
[----:B------:R-:W-:-:S03]  /*2590*/  FMNMX R14, R50, R3, !PT ;  /* 0x00000003320e7209 */ /* 0x000fc60007800000 */
[--C-:B------:R-:W-:Y:S01]  /*25a0*/  FFMA R25, R25, UR4, -R56.reuse ;  /* 0x0000000419197c23 */ /* 0x100fe20008000838 */
[--C-:B------:R-:W-:Y:S01]  /*25b0*/  FFMA R24, R24, UR4, -R56.reuse ;  /* 0x0000000418187c23 */ /* 0x100fe20008000838 */
[----:B------:R-:W-:Y:S01]  /*25c0*/  FMNMX R3, R51, R14, !PT ;  /* 0x0000000e33037209 */ /* 0x000fe20007800000 */
[--C-:B------:R-:W-:Y:S01]  /*25d0*/  FFMA R29, R29, UR4, -R56.reuse ;  /* 0x000000041d1d7c23 */ /* 0x100fe20008000838 */
[--C-:B------:R-:W-:Y:S01]  /*25e0*/  FFMA R36, R36, UR4, -R56.reuse ;  /* 0x0000000424247c23 */ /* 0x100fe20008000838 */
[----:B------:R-:W-:Y:S01]  /*25f0*/  FSETP.GEU.AND P2, PT, R25, -126, PT ;  /* 0xc2fc00001900780b */ /* 0x000fe20003f4e000 */
[--C-:B------:R-:W-:Y:S01]  /*2600*/  FFMA R32, R32, UR4, -R56.reuse ;  /* 0x0000000420207c23 */ /* 0x100fe20008000838 */
[----:B------:R-:W-:Y:S01]  /*2610*/  FSETP.GEU.AND P5, PT, R24, -126, PT ;  /* 0xc2fc00001800780b */ /* 0x000fe20003fae000 */
[--C-:B------:R-:W-:Y:S01]  /*2620*/  FFMA R37, R37, UR4, -R56.reuse ;  /* 0x0000000425257c23 */ /* 0x100fe20008000838 */
[----:B------:R-:W-:Y:S01]  /*2630*/  FMNMX R14, R54, R3, !PT ;  /* 0x00000003360e7209 */ /* 0x000fe20007800000 */
[--C-:B------:R-:W-:Y:S01]  /*2640*/  FFMA R28, R28, UR4, -R56.reuse ;  /* 0x000000041c1c7c23 */ /* 0x100fe20008000838 */
[--C-:B------:R-:W-:Y:S01]  /*2650*/  FFMA R33, R33, UR4, -R56.reuse ;  /* 0x0000000421217c23 */ /* 0x100fe20008000838 */
[----:B------:R-:W-:Y:S01]  /*2660*/  FSETP.GEU.AND P4, PT, R29, -126, PT ;  /* 0xc2fc00001d00780b */ /* 0x000fe20003f8e000 */
[--C-:B------:R-:W-:Y:S01]  /*2670*/  FFMA R41, R41, UR4, -R56.reuse ;  /* 0x0000000429297c23 */ /* 0x100fe20008000838 */
[----:B------:R-:W-:Y:S01]  /*2680*/  FMNMX R14, R55, R14, !PT ;  /* 0x0000000e370e7209 */ /* 0x000fe20007800000 */
[--C-:B------:R-:W-:Y:S01]  /*2690*/  FFMA R44, R44, UR4, -R56.reuse ;  /* 0x000000042c2c7c23 */ /* 0x100fe20008000838 */
[----:B------:R-:W-:Y:S01]  /*26a0*/  FSETP.GEU.AND P3, PT, R32, -126, PT ;  /* 0xc2fc00002000780b */ /* 0x000fe20003f6e000 */
[--C-:B------:R-:W-:Y:S01]  /*26b0*/  FFMA R40, R40, UR4, -R56.reuse ;  /* 0x0000000428287c23 */ /* 0x100fe20008000838 */
[----:B------:R-:W-:Y:S01]  /*26c0*/  @!P2 FMUL R25, R25, 0.5 ;  /* 0x3f0000001919a820 */ /* 0x000fe20000400000 */
[----:B------:R-:W1:Y:S01]  /*26d0*/  SHFL.BFLY PT, R3, R14, 0x1, 0x1f ;  /* 0x0c201f000e037f89 */ /* 0x000e6200000e0000 */
[----:B------:R-:W-:Y:S01]  /*26e0*/  @!P5 FMUL R24, R24, 0.5 ;  /* 0x3f0000001818d820 */ /* 0x000fe20000400000 */
[----:B------:R-:W-:Y:S01]  /*26f0*/  FSETP.GEU.AND P6, PT, R28, -126, PT ;  /* 0xc2fc00001c00780b */ /* 0x000fe20003fce000 */
[--C-:B------:R-:W-:Y:S01]  /*2700*/  FFMA R48, R48, UR4, -R56.reuse ;  /* 0x0000000430307c23 */ /* 0x100fe20008000838 */
[----:B------:R-:W-:Y:S01]  /*2710*/  FSETP.GEU.AND P1, PT, R33, -126, PT ;  /* 0xc2fc00002100780b */ /* 0x000fe20003f2e000 */
[----:B------:R-:W2:Y:S01]  /*2720*/  MUFU.EX2 R152, R24 ;  /* 0x0000001800987308 */ /* 0x000ea20000000800 */
[----:B------:R-:W-:Y:S01]  /*2730*/  @!P4 FMUL R29, R29, 0.5 ;  /* 0x3f0000001d1dc820 */ /* 0x000fe20000400000 */
[--C-:B------:R-:W-:Y:S01]  /*2740*/  FFMA R49, R49, UR4, -R56.reuse ;  /* 0x0000000431317c23 */ /* 0x100fe20008000838 */
[--C-:B------:R-:W-:Y:S01]  /*2750*/  FFMA R52, R52, UR4, -R56.reuse ;  /* 0x0000000434347c23 */ /* 0x100fe20008000838 */
[----:B------:R-:W-:Y:S01]  /*2760*/  FFMA R53, R53, UR4, -R56 ;  /* 0x0000000435357c23 */ /* 0x000fe20008000838 */
[----:B------:R-:W-:-:S03]  /*2770*/  @!P3 FMUL R32, R32, 0.5 ;  /* 0x3f0000002020b820 */ /* 0x000fc60000400000 */
[----:B------:R-:W3:Y:S02]  /*2780*/  MUFU.EX2 R25, R25 ;  /* 0x0000001900197308 */ /* 0x000ee40000000800 */
[----:B------:R-:W-:Y:S02]  /*2790*/  @!P6 FMUL R28, R28, 0.5 ;  /* 0x3f0000001c1ce820 */ /* 0x000fe40000400000 */
[----:B------:R-:W-:-:S04]  /*27a0*/  @!P1 FMUL R33, R33, 0.5 ;  /* 0x3f00000021219820 */ /* 0x000fc80000400000 */
[----:B------:R-:W4:Y:S01]  /*27b0*/  MUFU.EX2 R29, R29 ;  /* 0x0000001d001d7308 */ /* 0x000f220000000800 */
[----:B--2---:R-:W-:Y:S01]  /*27c0*/  @!P5 FMUL R152, R152, R152 ;  /* 0x000000989898d220 */ /* 0x004fe20000400000 */
[----:B------:R-:W-:Y:S02]  /*27d0*/  FSETP.GEU.AND P5, PT, R36, -126, PT ;  /* 0xc2fc00002400780b */ /* 0x000fe40003fae000 */
[----:B-1----:R-:W-:Y:S01]  /*27e0*/  FMNMX R3, R14, R3, !PT ;  /* 0x000000030e037209 */ /* 0x002fe20007800000 */
[----:B------:R-:W-:-:S03]  /*27f0*/  FFMA R14, R45, UR4, -R56 ;  /* 0x000000042d0e7c23 */ /* 0x000fc60008000838 */
[----:B------:R-:W1:Y:S01]  /*2800*/  MUFU.EX2 R156, R32 ;  /* 0x00000020009c7308 */ /* 0x000e620000000800 */
[----:B---3--:R-:W-:Y:S01]  /*2810*/  @!P2 FMUL R25, R25, R25 ;  /* 0x000000191919a220 */ /* 0x008fe20000400000 */
[----:B------:R-:W-:Y:S01]  /*2820*/  FSETP.GEU.AND P2, PT, R37, -126, PT ;  /* 0xc2fc00002500780b */ /* 0x000fe20003f4e000 */
[----:B------:R-:W2:Y:S04]  /*2830*/  SHFL.BFLY PT, R20, R3, 0x2, 0x1f ;  /* 0x0c401f0003147f89 */ /* 0x000ea800000e0000 */
[----:B------:R-:W-:Y:S01]  /*2840*/  @!P5 FMUL R36, R36, 0.5 ;  /* 0x3f0000002424d820 */ /* 0x000fe20000400000 */
[----:B------:R-:W3:Y:S01]  /*2850*/  MUFU.EX2 R154, R28 ;  /* 0x0000001c009a7308 */ /* 0x000ee20000000800 */
[----:B----4-:R-:W-:Y:S01]  /*2860*/  @!P4 FMUL R29, R29, R29 ;  /* 0x0000001d1d1dc220 */ /* 0x010fe20000400000 */
[----:B------:R-:W-:-:S05]  /*2870*/  FSETP.GEU.AND P4, PT, R41, -126, PT ;  /* 0xc2fc00002900780b */ /* 0x000fca0003f8e000 */
[----:B------:R-:W-:Y:S01]  /*2880*/  @!P2 FMUL R37, R37, 0.5 ;  /* 0x3f0000002525a820 */ /* 0x000fe20000400000 */
[----:B------:R-:W4:Y:S01]  /*2890*/  MUFU.EX2 R158, R36 ;  /* 0x00000024009e7308 */ /* 0x000f220000000800 */
[----:B-1----:R-:W-:Y:S01]  /*28a0*/  @!P3 FMUL R156, R156, R156 ;  /* 0x0000009c9c9cb220 */ /* 0x002fe20000400000 */
[----:B------:R-:W-:-:S05]  /*28b0*/  FSETP.GEU.AND P3, PT, R44, -126, PT ;  /* 0xc2fc00002c00780b */ /* 0x000fca0003f6e000 */
[----:B------:R-:W-:Y:S01]  /*28c0*/  @!P4 FMUL R41, R41, 0.5 ;  /* 0x3f0000002929c820 */ /* 0x000fe20000400000 */
[----:B------:R-:W1:Y:S01]  /*28d0*/  MUFU.EX2 R37, R37 ;  /* 0x0000002500257308 */ /* 0x000e620000000800 */
[----:B---3--:R-:W-:Y:S01]  /*28e0*/  @!P6 FMUL R154, R154, R154 ;  /* 0x0000009a9a9ae220 */ /* 0x008fe20000400000 */
[----:B------:R-:W-:Y:S02]  /*28f0*/  FSETP.GEU.AND P6, PT, R40, -126, PT ;  /* 0xc2fc00002800780b */ /* 0x000fe40003fce000 */
[----:B--2---:R-:W-:-:S03]  /*2900*/  FMNMX R20, R3, R20, !PT ;  /* 0x0000001403147209 */ /* 0x004fc60007800000 */
[----:B------:R-:W-:Y:S01]  /*2910*/  @!P3 FMUL R44, R44, 0.5 ;  /* 0x3f0000002c2cb820 */ /* 0x000fe20000400000 */
[----:B------:R-:W2:Y:S01]  /*2920*/  MUFU.EX2 R33, R33 ;  /* 0x0000002100217308 */ /* 0x000ea20000000800 */
[----:B----4-:R-:W-:Y:S01]  /*2930*/  @!P5 FMUL R158, R158, R158 ;  /* 0x0000009e9e9ed220 */ /* 0x010fe20000400000 */
[----:B------:R-:W-:-:S04]  /*2940*/  FSETP.NEU.AND P5, PT, R20, -INF , PT ;  /* 0xff8000001400780b */ /* 0x000fc80003fad000 */
[----:B------:R-:W-:Y:S01]  /*2950*/  FSEL R3, R20, RZ, P5 ;  /* 0x000000ff14037208 */ /* 0x000fe20002800000 */
[----:B------:R-:W-:Y:S01]  /*2960*/  @!P6 FMUL R40, R40, 0.5 ;  /* 0x3f0000002828e820 */ /* 0x000fe20000400000 */
[----:B------:R-:W-:Y:S01]  /*2970*/  FSETP.GEU.AND P5, PT, R49, -126, PT ;  /* 0xc2fc00003100780b */ /* 0x000fe20003fae000 */
[----:B-1----:R-:W-:Y:S01]  /*2980*/  @!P2 FMUL R37, R37, R37 ;  /* 0x000000252525a220 */ /* 0x002fe20000400000 */
[----:B------:R-:W-:Y:S01]  /*2990*/  FSETP.GEU.AND P2, PT, R48, -126, PT ;  /* 0xc2fc00003000780b */ /* 0x000fe20003f4e000 */
[----:B------:R-:W1:Y:S01]  /*29a0*/  MUFU.EX2 R45, R44 ;  /* 0x0000002c002d7308 */ /* 0x000e620000000800 */
[----:B------:R-:W-:-:S04]  /*29b0*/  FMUL R3, R3, UR4 ;  /* 0x0000000403037c20 */ /* 0x000fc80008400000 */
[--C-:B------:R-:W-:Y:S01]  /*29c0*/  FFMA R26, R26, UR4, -R3.reuse ;  /* 0x000000041a1a7c23 */ /* 0x100fe20008000803 */
[----:B--2---:R-:W-:Y:S01]  /*29d0*/  @!P1 FMUL R33, R33, R33 ;  /* 0x0000002121219220 */ /* 0x004fe20000400000 */
[----:B------:R-:W-:Y:S01]  /*29e0*/  FSETP.GEU.AND P1, PT, R14, -126, PT ;  /* 0xc2fc00000e00780b */ /* 0x000fe20003f2e000 */
[----:B------:R-:W2:Y:S01]  /*29f0*/  MUFU.EX2 R160, R41 ;  /* 0x0000002900a07308 */ /* 0x000ea20000000800 */
[--C-:B------:R-:W-:Y:S01]  /*2a00*/  FFMA R30, R30, UR4, -R3.reuse ;  /* 0x000000041e1e7c23 */ /* 0x100fe20008000803 */
[----:B------:R-:W-:Y:S01]  /*2a10*/  @!P5 FMUL R49, R49, 0.5 ;  /* 0x3f0000003131d820 */ /* 0x000fe20000400000 */
[--C-:B------:R-:W-:Y:S01]  /*2a20*/  FFMA R31, R31, UR4, -R3.reuse ;  /* 0x000000041f1f7c23 */ /* 0x100fe20008000803 */
[----:B------:R-:W-:Y:S01]  /*2a30*/  @!P2 FMUL R48, R48, 0.5 ;  /* 0x3f0000003030a820 */ /* 0x000fe20000400000 */
[--C-:B------:R-:W-:Y:S01]  /*2a40*/  FFMA R38, R38, UR4, -R3.reuse ;  /* 0x0000000426267c23 */ /* 0x100fe20008000803 */
[--C-:B------:R-:W-:Y:S01]  /*2a50*/  FFMA R34, R34, UR4, -R3.reuse ;  /* 0x0000000422227c23 */ /* 0x100fe20008000803 */
[--C-:B------:R-:W-:Y:S01]  /*2a60*/  FFMA R42, R42, UR4, -R3.reuse ;  /* 0x000000042a2a7c23 */ /* 0x100fe20008000803 */
[----:B------:R-:W3:Y:S01]  /*2a70*/  MUFU.EX2 R15, R40 ;  /* 0x00000028000f7308 */ /* 0x000ee20000000800 */
[----:B-1----:R-:W-:Y:S01]  /*2a80*/  @!P3 FMUL R45, R45, R45 ;  /* 0x0000002d2d2db220 */ /* 0x002fe20000400000 */
[----:B------:R-:W-:Y:S01]  /*2a90*/  FSETP.GEU.AND P3, PT, R26, -126, PT ;  /* 0xc2fc00001a00780b */ /* 0x000fe20003f6e000 */
[--C-:B------:R-:W-:Y:S01]  /*2aa0*/  FFMA R35, R35, UR4, -R3.reuse ;  /* 0x0000000423237c23 */ /* 0x100fe20008000803 */
[----:B------:R-:W-:Y:S01]  /*2ab0*/  @!P1 FMUL R14, R14, 0.5 ;  /* 0x3f0000000e0e9820 */ /* 0x000fe20000400000 */
[--C-:B------:R-:W-:Y:S01]  /*2ac0*/  FFMA R39, R39, UR4, -R3.reuse ;  /* 0x0000000427277c23 */ /* 0x100fe20008000803 */
[--C-:B------:R-:W-:Y:S01]  /*2ad0*/  FFMA R43, R43, UR4, -R3.reuse ;  /* 0x000000042b2b7c23 */ /* 0x100fe20008000803 */
[--C-:B------:R-:W-:Y:S01]  /*2ae0*/  FFMA R46, R46, UR4, -R3.reuse ;  /* 0x000000042e2e7c23 */ /* 0x100fe20008000803 */
[----:B------:R-:W1:Y:S01]  /*2af0*/  MUFU.EX2 R41, R48 ;  /* 0x0000003000297308 */ /* 0x000e620000000800 */
[----:B--2---:R-:W-:Y:S01]  /*2b00*/  @!P4 FMUL R160, R160, R160 ;  /* 0x000000a0a0a0c220 */ /* 0x004fe20000400000 */
[----:B------:R-:W-:Y:S01]  /*2b10*/  FSETP.GEU.AND P4, PT, R53, -126, PT ;  /* 0xc2fc00003500780b */ /* 0x000fe20003f8e000 */
[--C-:B------:R-:W-:Y:S01]  /*2b20*/  FFMA R50, R50, UR4, -R3.reuse ;  /* 0x0000000432327c23 */ /* 0x100fe20008000803 */
[--C-:B------:R-:W-:Y:S01]  /*2b30*/  FFMA R47, R47, UR4, -R3.reuse ;  /* 0x000000042f2f7c23 */ /* 0x100fe20008000803 */
[--C-:B------:R-:W-:Y:S01]  /*2b40*/  FFMA R51, R51, UR4, -R3.reuse ;  /* 0x0000000433337c23 */ /* 0x100fe20008000803 */
[----:B------:R-:W-:Y:S01]  /*2b50*/  FFMA R54, R54, UR4, -R3 ;  /* 0x0000000436367c23 */ /* 0x000fe20008000803 */
[----:B------:R-:W-:Y:S01]  /*2b60*/  @!P3 FMUL R26, R26, 0.5 ;  /* 0x3f0000001a1ab820 */ /* 0x000fe20000400000 */
[----:B------:R2:W4:Y:S01]  /*2b70*/  MUFU.EX2 R162, R14 ;  /* 0x0000000e00a27308 */ /* 0x0005220000000800 */
[----:B---3--:R-:W-:Y:S01]  /*2b80*/  @!P6 FMUL R15, R15, R15 ;  /* 0x0000000f0f0fe220 */ /* 0x008fe20000400000 */
[----:B------:R-:W-:-:S05]  /*2b90*/  FSETP.GEU.AND P6, PT, R52, -126, PT ;  /* 0xc2fc00003400780b */ /* 0x000fca0003fce000 */
[----:B------:R-:W-:Y:S01]  /*2ba0*/  @!P4 FMUL R53, R53, 0.5 ;  /* 0x3f0000003535c820 */ /* 0x000fe20000400000 */
[----:B------:R-:W3:Y:S01]  /*2bb0*/  MUFU.EX2 R164, R49 ;  /* 0x0000003100a47308 */ /* 0x000ee20000000800 */
[--C-:B--2---:R-:W-:Y:S01]  /*2bc0*/  FFMA R14, R27, UR4, -R3.reuse ;  /* 0x000000041b0e7c23 */ /* 0x104fe20008000803 */
[----:B-1----:R-:W-:Y:S01]  /*2bd0*/  @!P2 FMUL R41, R41, R41 ;  /* 0x000000292929a220 */ /* 0x002fe20000400000 */
[----:B------:R-:W-:Y:S01]  /*2be0*/  FSETP.GEU.AND P2, PT, R30, -126, PT ;  /* 0xc2fc00001e00780b */ /* 0x000fe20003f4e000 */
[----:B------:R-:W-:-:S03]  /*2bf0*/  FFMA R3, R55, UR4, -R3 ;  /* 0x0000000437037c23 */ /* 0x000fc60008000803 */
[----:B------:R-:W-:Y:S01]  /*2c00*/  @!P6 FMUL R52, R52, 0.5 ;  /* 0x3f0000003434e820 */ /* 0x000fe20000400000 */
[----:B------:R-:W1:Y:S01]  /*2c10*/  MUFU.EX2 R153, R26 ;  /* 0x0000001a00997308 */ /* 0x000e620000000800 */
[----:B----4-:R-:W-:Y:S01]  /*2c20*/  @!P1 FMUL R162, R162, R162 ;  /* 0x000000a2a2a29220 */ /* 0x010fe20000400000 */
[----:B------:R-:W-:-:S03]  /*2c30*/  FSETP.GEU.AND P1, PT, R14, -126, PT ;  /* 0xc2fc00000e00780b */ /* 0x000fc60003f2e000 */
[----:B------:R-:W-:Y:S01]  /*2c40*/  FADD R32, R29, R162 ;  /* 0x000000a21d207221 */ /* 0x000fe20000000000 */
[----:B------:R-:W-:Y:S02]  /*2c50*/  F2FP.F16.F32.PACK_AB R162, R162, R45 ;  /* 0x0000002da2a2723e */ /* 0x000fe400000000ff */
[----:B------:R-:W-:Y:S01]  /*2c60*/  @!P2 FMUL R30, R30, 0.5 ;  /* 0x3f0000001e1ea820 */ /* 0x000fe20000400000 */
[----:B---3--:R-:W-:Y:S01]  /*2c70*/  @!P5 FMUL R164, R164, R164 ;  /* 0x000000a4a4a4d220 */ /* 0x008fe20000400000 */
[----:B------:R-:W-:Y:S01]  /*2c80*/  FSETP.GEU.AND P5, PT, R31, -126, PT ;  /* 0xc2fc00001f00780b */ /* 0x000fe20003fae000 */
[----:B------:R-:W2:Y:S04]  /*2c90*/  MUFU.EX2 R27, R52 ;  /* 0x00000034001b7308 */ /* 0x000ea80000000800 */
[----:B------:R-:W-:Y:S01]  /*2ca0*/  @!P1 FMUL R14, R14, 0.5 ;  /* 0x3f0000000e0e9820 */ /* 0x000fe20000400000 */
[----:B-1----:R-:W-:Y:S01]  /*2cb0*/  @!P3 FMUL R153, R153, R153 ;  /* 0x000000999999b220 */ /* 0x002fe20000400000 */
[----:B------:R-:W-:-:S02]  /*2cc0*/  FSETP.GEU.AND P3, PT, R38, -126, PT ;  /* 0xc2fc00002600780b */ /* 0x000fc40003f6e000 */
[----:B------:R1:W3:Y:S04]  /*2cd0*/  MUFU.EX2 R155, R30 ;  /* 0x0000001e009b7308 */ /* 0x0002e80000000800 */
[----:B------:R-:W-:-:S04]  /*2ce0*/  @!P5 FMUL R31, R31, 0.5 ;  /* 0x3f0000001f1fd820 */ /* 0x000fc80000400000 */
[----:B------:R-:W4:Y:S01]  /*2cf0*/  MUFU.EX2 R166, R53 ;  /* 0x0000003500a67308 */ /* 0x000f220000000800 */
[----:B--2---:R-:W-:Y:S01]  /*2d00*/  @!P6 FMUL R27, R27, R27 ;  /* 0x0000001b1b1be220 */ /* 0x004fe20000400000 */
[----:B------:R-:W-:Y:S01]  /*2d10*/  FSETP.GEU.AND P6, PT, R34, -126, PT ;  /* 0xc2fc00002200780b */ /* 0x000fe20003fce000 */
[----:B-1----:R-:W-:Y:S01]  /*2d20*/  FADD R30, R25, R160 ;  /* 0x000000a0191e7221 */ /* 0x002fe20000000000 */
[----:B------:R-:W-:Y:S01]  /*2d30*/  @!P3 FMUL R38, R38, 0.5 ;  /* 0x3f0000002626b820 */ /* 0x000fe20000400000 */
[----:B------:R-:W-:-:S03]  /*2d40*/  F2FP.F16.F32.PACK_AB R160, R160, R15 ;  /* 0x0000000fa0a0723e */ /* 0x000fc600000000ff */
[----:B------:R1:W2:Y:S01]  /*2d50*/  MUFU.EX2 R24, R14 ;  /* 0x0000000e00187308 */ /* 0x0002a20000000800 */
[----:B---3--:R-:W-:Y:S01]  /*2d60*/  @!P2 FMUL R155, R155, R155 ;  /* 0x0000009b9b9ba220 */ /* 0x008fe20000400000 */
[----:B------:R-:W-:-:S05]  /*2d70*/  FSETP.GEU.AND P2, PT, R42, -126, PT ;  /* 0xc2fc00002a00780b */ /* 0x000fca0003f4e000 */
[----:B------:R-:W-:Y:S01]  /*2d80*/  @!P6 FMUL R34, R34, 0.5 ;  /* 0x3f0000002222e820 */ /* 0x000fe20000400000 */
[----:B------:R3:W5:Y:S01]  /*2d90*/  MUFU.EX2 R26, R31 ;  /* 0x0000001f001a7308 */ /* 0x0007620000000800 */
[----:B----4-:R-:W-:Y:S01]  /*2da0*/  @!P4 FMUL R166, R166, R166 ;  /* 0x000000a6a6a6c220 */ /* 0x010fe20000400000 */
[----:B------:R-:W-:Y:S01]  /*2db0*/  FSETP.GEU.AND P4, PT, R35, -126, PT ;  /* 0xc2fc00002300780b */ /* 0x000fe20003f8e000 */
[----:B-1----:R-:W-:Y:S01]  /*2dc0*/  FADD R14, R152, R15 ;  /* 0x0000000f980e7221 */ /* 0x002fe20000000000 */
[----:B------:R-:W-:-:S03]  /*2dd0*/  F2FP.F16.F32.PACK_AB R152, R25, R152 ;  /* 0x000000981998723e */ /* 0x000fc600000000ff */
[----:B------:R-:W-:Y:S01]  /*2de0*/  @!P2 FMUL R42, R42, 0.5 ;  /* 0x3f0000002a2aa820 */ /* 0x000fe20000400000 */
[----:B------:R1:W4:Y:S01]  /*2df0*/  MUFU.EX2 R157, R34 ;  /* 0x00000022009d7308 */ /* 0x0003220000000800 */
[----:B--2---:R-:W-:Y:S01]  /*2e00*/  @!P1 FMUL R24, R24, R24 ;  /* 0x0000001818189220 */ /* 0x004fe20000400000 */
[----:B------:R-:W-:Y:S01]  /*2e10*/  FSETP.GEU.AND P1, PT, R39, -126, PT ;  /* 0xc2fc00002700780b */ /* 0x000fe20003f2e000 */
[----:B---3--:R-:W-:Y:S01]  /*2e20*/  FADD R31, R154, R45 ;  /* 0x0000002d9a1f7221 */ /* 0x008fe20000000000 */
[----:B------:R-:W-:-:S03]  /*2e30*/  F2FP.F16.F32.PACK_AB R154, R29, R154 ;  /* 0x0000009a1d9a723e */ /* 0x000fc600000000ff */
[----:B------:R-:W-:Y:S01]  /*2e40*/  @!P4 FMUL R35, R35, 0.5 ;  /* 0x3f0000002323c820 */ /* 0x000fe20000400000 */
[----:B------:R-:W2:Y:S01]  /*2e50*/  MUFU.EX2 R38, R38 ;  /* 0x0000002600267308 */ /* 0x000ea20000000800 */
[----:B-----5:R-:W-:Y:S01]  /*2e60*/  @!P5 FMUL R26, R26, R26 ;  /* 0x0000001a1a1ad220 */ /* 0x020fe20000400000 */
[----:B------:R-:W-:Y:S01]  /*2e70*/  FSETP.GEU.AND P5, PT, R43, -126, PT ;  /* 0xc2fc00002b00780b */ /* 0x000fe20003fae000 */
[----:B-1----:R-:W-:Y:S01]  /*2e80*/  FADD R34, R158, R27 ;  /* 0x0000001b9e227221 */ /* 0x002fe20000000000 */
[----:B------:R-:W-:-:S03]  /*2e90*/  F2FP.F16.F32.PACK_AB R158, R37, R158 ;  /* 0x0000009e259e723e */ /* 0x000fc600000000ff */
[----:B------:R-:W-:Y:S01]  /*2ea0*/  @!P1 FMUL R39, R39, 0.5 ;  /* 0x3f00000027279820 */ /* 0x000fe20000400000 */
[----:B------:R1:W3:Y:S01]  /*2eb0*/  MUFU.EX2 R28, R35 ;  /* 0x00000023001c7308 */ /* 0x0002e20000000800 */
[----:B----4-:R-:W-:Y:S01]  /*2ec0*/  @!P6 FMUL R157, R157, R157 ;  /* 0x0000009d9d9de220 */ /* 0x010fe20000400000 */
[----:B------:R-:W-:Y:S01]  /*2ed0*/  FSETP.GEU.AND P6, PT, R46, -126, PT ;  /* 0xc2fc00002e00780b */ /* 0x000fe20003fce000 */
[----:B------:R-:W-:-:S04]  /*2ee0*/  FADD R31, R31, R34 ;  /* 0x000000221f1f7221 */ /* 0x000fc80000000000 */
[----:B------:R-:W-:Y:S01]  /*2ef0*/  @!P5 FMUL R43, R43, 0.5 ;  /* 0x3f0000002b2bd820 */ /* 0x000fe20000400000 */
[----:B------:R4:W5:Y:S01]  /*2f00*/  MUFU.EX2 R159, R39 ;  /* 0x00000027009f7308 */ /* 0x0009620000000800 */
[----:B--2---:R-:W-:Y:S01]  /*2f10*/  @!P3 FMUL R38, R38, R38 ;  /* 0x000000262626b220 */ /* 0x004fe20000400000 */
[----:B------:R-:W-:Y:S01]  /*2f20*/  FSETP.GEU.AND P3, PT, R50, -126, PT ;  /* 0xc2fc00003200780b */ /* 0x000fe20003f6e000 */
[----:B-1----:R-:W-:Y:S01]  /*2f30*/  FADD R35, R156, R41 ;  /* 0x000000299c237221 */ /* 0x002fe20000000000 */
[----:B------:R-:W-:-:S03]  /*2f40*/  F2FP.F16.F32.PACK_AB R156, R33, R156 ;  /* 0x0000009c219c723e */ /* 0x000fc600000000ff */
[----:B------:R-:W-:Y:S01]  /*2f50*/  @!P6 FMUL R46, R46, 0.5 ;  /* 0x3f0000002e2ee820 */ /* 0x000fe20000400000 */
[----:B------:R-:W1:Y:S01]  /*2f60*/  MUFU.EX2 R42, R42 ;  /* 0x0000002a002a7308 */ /* 0x000e620000000800 */
[----:B---3--:R-:W-:Y:S01]  /*2f70*/  @!P4 FMUL R28, R28, R28 ;  /* 0x0000001c1c1cc220 */ /* 0x008fe20000400000 */
[----:B------:R-:W-:Y:S01]  /*2f80*/  FSETP.GEU.AND P4, PT, R47, -126, PT ;  /* 0xc2fc00002f00780b */ /* 0x000fe20003f8e000 */
[----:B----4-:R-:W-:Y:S01]  /*2f90*/  FADD R39, R33, R164 ;  /* 0x000000a421277221 */ /* 0x010fe20000000000 */
[----:B------:R-:W-:Y:S01]  /*2fa0*/  FADD R14, R14, R35 ;  /* 0x000000230e0e7221 */ /* 0x000fe20000000000 */
[----:B------:R-:W-:Y:S02]  /*2fb0*/  F2FP.F16.F32.PACK_AB R164, R164, R41 ;  /* 0x00000029a4a4723e */ /* 0x000fe400000000ff */
[----:B------:R-:W-:Y:S01]  /*2fc0*/  @!P3 FMUL R50, R50, 0.5 ;  /* 0x3f0000003232b820 */ /* 0x000fe20000400000 */
[----:B------:R2:W3:Y:S01]  /*2fd0*/  MUFU.EX2 R161, R43 ;  /* 0x0000002b00a17308 */ /* 0x0004e20000000800 */
[----:B-----5:R-:W-:Y:S01]  /*2fe0*/  @!P1 FMUL R159, R159, R159 ;  /* 0x0000009f9f9f9220 */ /* 0x020fe20000400000 */
[----:B------:R-:W-:Y:S01]  /*2ff0*/  FSETP.GEU.AND P1, PT, R51, -126, PT ;  /* 0xc2fc00003300780b */ /* 0x000fe20003f2e000 */
[----:B------:R-:W-:Y:S01]  /*3000*/  FADD R30, R30, R39 ;  /* 0x000000271e1e7221 */ /* 0x000fe20000000000 */
[----:B------:R-:W-:-:S03]  /*3010*/  FADD R14, R14, R31 ;  /* 0x0000001f0e0e7221 */ /* 0x000fc60000000000 */
[----:B------:R-:W-:Y:S01]  /*3020*/  @!P4 FMUL R47, R47, 0.5 ;  /* 0x3f0000002f2fc820 */ /* 0x000fe20000400000 */
[----:B------:R-:W4:Y:S01]  /*3030*/  MUFU.EX2 R46, R46 ;  /* 0x0000002e002e7308 */ /* 0x000f220000000800 */
[----:B-1----:R-:W-:Y:S01]  /*3040*/  @!P2 FMUL R42, R42, R42 ;  /* 0x0000002a2a2aa220 */ /* 0x002fe20000400000 */
[----:B------:R-:W-:Y:S01]  /*3050*/  FSETP.GEU.AND P2, PT, R54, -126, PT ;  /* 0xc2fc00003600780b */ /* 0x000fe20003f4e000 */
[----:B--2---:R-:W-:Y:S01]  /*3060*/  FADD R43, R37, R166 ;  /* 0x000000a6252b7221 */ /* 0x004fe20000000000 */
[----:B------:R-:W-:-:S03]  /*3070*/  F2FP.F16.F32.PACK_AB R166, R166, R27 ;  /* 0x0000001ba6a6723e */ /* 0x000fc600000000ff */
[----:B------:R-:W-:Y:S01]  /*3080*/  @!P1 FMUL R51, R51, 0.5 ;  /* 0x3f00000033339820 */ /* 0x000fe20000400000 */
[----:B------:R-:W1:Y:S01]  /*3090*/  MUFU.EX2 R163, R47 ;  /* 0x0000002f00a37308 */ /* 0x000e620000000800 */
[----:B---3--:R-:W-:Y:S01]  /*30a0*/  @!P5 FMUL R161, R161, R161 ;  /* 0x000000a1a1a1d220 */ /* 0x008fe20000400000 */
[----:B------:R-:W-:Y:S01]  /*30b0*/  FSETP.GEU.AND P5, PT, R3, -126, PT ;  /* 0xc2fc00000300780b */ /* 0x000fe20003fae000 */
[----:B------:R-:W-:Y:S02]  /*30c0*/  FADD R43, R32, R43 ;  /* 0x0000002b202b7221 */ /* 0x000fe40000000000 */
[----:B------:R-:W-:Y:S01]  /*30d0*/  FADD R32, R24, R161 ;  /* 0x000000a118207221 */ /* 0x000fe20000000000 */
[----:B------:R-:W-:Y:S01]  /*30e0*/  F2FP.F16.F32.PACK_AB R161, R161, R42 ;  /* 0x0000002aa1a1723e */ /* 0x000fe200000000ff */
[----:B------:R-:W-:Y:S01]  /*30f0*/  @!P2 FMUL R54, R54, 0.5 ;  /* 0x3f0000003636a820 */ /* 0x000fe20000400000 */
[----:B------:R-:W2:Y:S01]  /*3100*/  MUFU.EX2 R50, R50 ;  /* 0x0000003200327308 */ /* 0x000ea20000000800 */
[----:B------:R-:W-:Y:S01]  /*3110*/  FADD R43, R30, R43 ;  /* 0x0000002b1e2b7221 */ /* 0x000fe20000000000 */
[----:B------:R-:W-:Y:S01]  /*3120*/  MOV R30, UR53 ;  /* 0x00000035001e7c02 */ /* 0x000fe20008000f00 */
[----:B----4-:R-:W-:-:S03]  /*3130*/  @!P6 FMUL R46, R46, R46 ;  /* 0x0000002e2e2ee220 */ /* 0x010fc60000400000 */
[----:B------:R3:W-:Y:S01]  /*3140*/  SYNCS.ARRIVE.TRANS64.A1T0 RZ, [R30+UR6], RZ ;  /* 0x000000ff1eff79a7 */ /* 0x0007e20008100006 */
[----:B------:R-:W-:Y:S01]  /*3150*/  @!P5 FMUL R3, R3, 0.5 ;  /* 0x3f0000000303d820 */ /* 0x000fe20000400000 */
[----:B------:R-:W4:Y:S01]  /*3160*/  MUFU.EX2 R165, R51 ;  /* 0x0000003300a57308 */ /* 0x000f220000000800 */
[----:B------:R-:W-:Y:S01]  /*3170*/  UIADD3 UR6, UR37, 0x1, URZ ;  /* 0x0000000125067890 */ /* 0x000fe2000fffe03f */
[----:B-1----:R-:W-:Y:S01]  /*3180*/  @!P4 FMUL R163, R163, R163 ;  /* 0x000000a3a3a3c220 */ /* 0x002fe20000400000 */
[----:B------:R-:W-:Y:S01]  /*3190*/  FADD R34, R155, R46 ;  /* 0x0000002e9b227221 */ /* 0x000fe20000000000 */
[C---:B------:R-:W-:Y:S01]  /*31a0*/  F2FP.F16.F32.PACK_AB R155, R26.reuse, R155 ;  /* 0x0000009b1a9b723e */ /* 0x040fe200000000ff */
[----:B------:R-:W-:Y:S01]  /*31b0*/  UISETP.NE.AND UP0, UPT, UR6, 0x5, UPT ;  /* 0x000000050600788c */ /* 0x000fe2000bf05270 */
[----:B------:R-:W-:Y:S01]  /*31c0*/  FADD R35, R26, R163 ;  /* 0x000000a31a237221 */ /* 0x000fe20000000000 */
[----:B------:R-:W-:Y:S01]  /*31d0*/  F2FP.F16.F32.PACK_AB R163, R163, R46 ;  /* 0x0000002ea3a3723e */ /* 0x000fe200000000ff */
[----:B------:R-:W1:Y:S01]  /*31e0*/  MUFU.EX2 R167, R54 ;  /* 0x0000003600a77308 */ /* 0x000e620000000800 */
[----:B--2---:R-:W-:Y:S01]  /*31f0*/  @!P3 FMUL R50, R50, R50 ;  /* 0x000000323232b220 */ /* 0x004fe20000400000 */
[----:B------:R-:W-:-:S02]  /*3200*/  USEL UR4, URZ, 0x1, UP0 ;  /* 0x000000013f047887 */ /* 0x000fc40008000000 */
[----:B------:R-:W-:Y:S01]  /*3210*/  USEL UR6, UR6, URZ, UP0 ;  /* 0x0000003f06067287 */ /* 0x000fe20008000000 */
[----:B------:R-:W-:Y:S01]  /*3220*/  FADD R36, R157, R50 ;  /* 0x000000329d247221 */ /* 0x000fe20000000000 */
[----:B------:R-:W-:Y:S02]  /*3230*/  F2FP.F16.F32.PACK_AB R157, R28, R157 ;  /* 0x0000009d1c9d723e */ /* 0x000fe400000000ff */
[----:B------:R2:W5:Y:S01]  /*3240*/  MUFU.EX2 R170, R3 ;  /* 0x0000000300aa7308 */ /* 0x0005620000000800 */
[----:B----4-:R-:W-:Y:S01]  /*3250*/  @!P1 FMUL R165, R165, R165 ;  /* 0x000000a5a5a59220 */ /* 0x010fe20000400000 */
[----:B------:R-:W-:-:S03]  /*3260*/  LOP3.LUT R23, R23, UR4, RZ, 0x3c, !PT ;  /* 0x0000000417177c12 */ /* 0x000fc6000f8e3cff */
[----:B------:R-:W-:Y:S01]  /*3270*/  FADD R39, R28, R165 ;  /* 0x000000a51c277221 */ /* 0x000fe20000000000 */
[----:B------:R-:W-:Y:S01]  /*3280*/  F2FP.F16.F32.PACK_AB R165, R165, R50 ;  /* 0x00000032a5a5723e */ /* 0x000fe200000000ff */
[----:B-1----:R-:W-:Y:S01]  /*3290*/  @!P2 FMUL R167, R167, R167 ;  /* 0x000000a7a7a7a220 */ /* 0x002fe20000400000 */
[----:B--2---:R-:W-:Y:S01]  /*32a0*/  FADD R3, R153, R42 ;  /* 0x0000002a99037221 */ /* 0x004fe20000000000 */
[----:B------:R-:W-:Y:S01]  /*32b0*/  FADD R32, R32, R39 ;  /* 0x0000002720207221 */ /* 0x000fe20000000000 */
[----:B------:R-:W-:Y:S01]  /*32c0*/  F2FP.F16.F32.PACK_AB R153, R24, R153 ;  /* 0x000000991899723e */ /* 0x000fe200000000ff */
[----:B------:R-:W-:Y:S01]  /*32d0*/  FADD R47, R38, R167 ;  /* 0x000000a7262f7221 */ /* 0x000fe20000000000 */
[----:B------:R-:W-:Y:S01]  /*32e0*/  FADD R3, R3, R36 ;  /* 0x0000002403037221 */ /* 0x000fe20000000000 */
[----:B-----5:R-:W-:Y:S02]  /*32f0*/  @!P5 FMUL R170, R170, R170 ;  /* 0x000000aaaaaad220 */ /* 0x020fe40000400000 */
[----:B------:R-:W-:-:S02]  /*3300*/  FADD R34, R34, R47 ;  /* 0x0000002f22227221 */ /* 0x000fc40000000000 */
[----:B------:R-:W-:Y:S02]  /*3310*/  FADD R40, R159, R170 ;  /* 0x000000aa9f287221 */ /* 0x000fe40000000000 */
[----:B------:R-:W-:Y:S01]  /*3320*/  FADD R34, R3, R34 ;  /* 0x0000002203227221 */ /* 0x000fe20000000000 */
[----:B------:R-:W-:Y:S01]  /*3330*/  FADD R3, R14, R43 ;  /* 0x0000002b0e037221 */ /* 0x000fe20000000000 */
[----:B------:R-:W-:Y:S01]  /*3340*/  F2FP.F16.F32.PACK_AB R159, R159, R38 ;  /* 0x000000269f9f723e */ /* 0x000fe200000000ff */
[----:B------:R-:W-:-:S04]  /*3350*/  FADD R35, R35, R40 ;  /* 0x0000002823237221 */ /* 0x000fc80000000000 */
[----:B------:R-:W-:-:S04]  /*3360*/  FADD R35, R32, R35 ;  /* 0x0000002320237221 */ /* 0x000fc80000000000 */
[----:B------:R-:W-:Y:S01]  /*3370*/  FADD R14, R34, R35 ;  /* 0x00000023220e7221 */ /* 0x000fe20000000000 */
[----:B---3--:R-:W-:Y:S06]  /*3380*/  @!P0 BRA `(.L_x_21) ;  /* 0x0000000000048947 */ /* 0x008fec0003800000 */
[----:B------:R-:W-:Y:S01]  /*3390*/  BPT.TRAP 0x1 ;  /* 0x000000040000795c */ /* 0x000fe20000300000 */
.L_x_21:
[----:B------:R-:W-:Y:S01]  /*33a0*/  ULEA UR4, UR6, UR38, 0x3 ;  /* 0x0000002606047291 */ /* 0x000fe2000f8e183f */
[----:B------:R-:W-:Y:S01]  /*33b0*/  SHF.L.U32 R15, R23, 0x1f, RZ ;  /* 0x0000001f170f7819 */ /* 0x000fe200000006ff */
[----:B------:R-:W-:-:S07]  /*33c0*/  ULOP3.LUT UR7, UR7, 0x2000000, URZ, 0xfc, !UPT ;  /* 0x0200000007077892 */ /* 0x000fce000f8efc3f */
[----:B------:R-:W1:Y:S02]  /*33d0*/  SYNCS.PHASECHK.TRANS64.TRYWAIT P1, [UR4+0x3c400], R15 ;  /* 0x03c4000fff0075a7 */ /* 0x000e640008020144 */
[----:B-1----:R-:W-:Y:S05]  /*33e0*/  @!P1 BRA `(.L_x_22) ;  /* 0x0000009c00e49947 */ /* 0x002fea0003800000 */
.L_x_137:
[----:B------:R-:W-:Y:S01]  /*33f0*/  ULEA UR4, UR6, UR7, 0xb ;  /* 0x0000000706047291 */ /* 0x000fe2000f8e583f */
[----:B-1----:R-:W-:Y:S01]  /*3400*/  WARPGROUP.ARRIVE ;  /* 0x00000000000079c5 */ /* 0x002fe20000000000 */
[----:B------:R-:W-:Y:S01]  /*3410*/  UMOV UR11, 0x40000040 ;  /* 0x40000040000b7882 */ /* 0x000fe20000000000 */
[----:B------:R-:W-:-:S04]  /*3420*/  F2FP.F16.F32.PACK_AB R167, R170, R167 ;  /* 0x000000a7aaa7723e */ /* 0x000fc800000000ff */
[----:B------:R-:W-:Y:S02]  /*3430*/  UMOV UR10, UR4 ;  /* 0x00000004000a7c82 */ /* 0x000fe40008000000 */
[----:B------:R-:W-:Y:S01]  /*3440*/  HGMMA.64x256x16.F32 R24, R152, gdesc[UR8].tnspB, RZ, !UPT, gsb0 ;  /* 0x43e0000898187df0 */ /* 0x000fe2000c0008ff */
[----:B------:R-:W-:Y:S01]  /*3450*/  UIADD3 UR10, UR4, 0x80, URZ ;  /* 0x00000080040a7890 */ /* 0x000fe2000fffe03f */
[----:B------:R-:W-:Y:S01]  /*3460*/  UMOV UR11, 0x40000040 ;  /* 0x40000040000b7882 */ /* 0x000fe20000000000 */
[----:B------:R-:W-:Y:S02]  /*3470*/  WARPGROUP.DEPBAR.LE gsb0, 0x0 ;  /* 0x00008000000079c5 */ /* 0x000fe40000010000 */
[----:B------:R-:W-:-:S15]  /*3480*/  WARPGROUP.ARRIVE ;  /* 0x00000000000079c5 */ /* 0x000fde0000000000 */
[----:B------:R-:W-:-:S08]  /*3490*/  NOP ;  /* 0x0000000000007918 */ /* 0x000fd00000000000 */
[----:B------:R-:W-:Y:S01]  /*34a0*/  HGMMA.64x256x16.F32 R24, R156, gdesc[UR8].tnspB, R24, gsb0 ;  /* 0x43e000089c187df0 */ /* 0x000fe20008000818 */
        /* <DEDUP_REMOVED lines=11> */
[----:B------:R-:W-:Y:S03]  /*3560*/  HGMMA.64x256x16.F32 R24, R164, gdesc[UR8].tnspB, R24, gsb0 ;  /* 0x43e00008a4187df0 */ /* 0x000fe60008000818 */
[----:B------:R-:W-:Y:S02]  /*3570*/  WARPGROUP.DEPBAR.LE gsb0, 0x0 ;  /* 0x00008000000079c5 */ /* 0x000fe40000010000 */
[----:B------:R-:W-:Y:S05]  /*3580*/  @!P0 BRA `(.L_x_23) ;  /* 0x0000000000048947 */ /* 0x000fea0003800000 */
[----:B------:R-:W-:Y:S01]  /*3590*/  BPT.TRAP 0x1 ;  /* 0x000000040000795c */ /* 0x000fe20000300000 */
.L_x_23:
[----:B------:R-:W-:Y:S01]  /*35a0*/  R2UR UR4, R18 ;  /* 0x00000000120472ca */ /* 0x000fe200000e0000 */
[----:B------:R-:W-:-:S04]  /*35b0*/  UIADD3 UR52, UR52, 0x3c428, URZ ;  /* 0x0003c42834347890 */ /* 0x000fc8000fffe03f */
[----:B------:R-:W-:-:S08]  /*35c0*/  UPRMT UR52, URZ, 0x654, UR52 ;  /* 0x000006543f347896 */ /* 0x000fd00008000034 */
[----:B------:R-:W-:Y:S01]  /*35d0*/  UISETP.GT.U32.AND UP0, UPT, UR4, 0x1, UPT ;  /* 0x000000010400788c */ /* 0x000fe2000bf04070 */
[----:B------:R-:W-:Y:S05]  /*35e0*/  SYNCS.ARRIVE.TRANS64.RED.A1T0 RZ, [UR52], RZ ;  /* 0x000000ffffff79a7 */ /* 0x000fea0008100434 */
[----:B------:R-:W-:-:S13]  /*35f0*/  PLOP3.LUT P1, PT, PT, PT, UP0, 0x80, 0x0 ;  /* 0x000000000000781c */ /* 0x000fda0003f2f008 */
[----:B------:R-:W-:Y:S05]  /*3600*/  @P1 BRA `(.L_x_24) ;  /* 0x0000000000041947 */ /* 0x000fea0003800000 */
[----:B------:R-:W-:Y:S01]  /*3610*/  BPT.TRAP 0x1 ;  /* 0x000000040000795c */ /* 0x000fe20000300000 */
.L_x_24:
[----:B------:R-:W-:Y:S01]  /*3620*/  UIADD3 UR37, UR6, 0x1, URZ ;  /* 0x0000000106257890 */ /* 0x000fe2000fffe03f */
[C---:B------:R-:W-:Y:S01]  /*3630*/  ISETP.GE.AND P2, PT, R168.reuse, 0x4, PT ;  /* 0x00000004a800780c */ /* 0x040fe20003f46270 */
[----:B------:R-:W-:Y:S01]  /*3640*/  VIADD R191, R168, 0xfffffffe ;  /* 0xfffffffea8bf7836 */ /* 0x000fe20000000000 */
[----:B------:R-:W-:Y:S01]  /*3650*/  IADD3 R15, R186, 0x40, RZ ;  /* 0x00000040ba0f7810 */ /* 0x000fe20007ffe0ff */
[----:B------:R-:W-:-:S04]  /*3660*/  UISETP.NE.AND UP0, UPT, UR37, 0x5, UPT ;  /* 0x000000052500788c */ /* 0x000fc8000bf05270 */
[----:B------:R-:W-:Y:S02]  /*3670*/  USEL UR4, URZ, 0x1, UP0 ;  /* 0x000000013f047887 */ /* 0x000fe40008000000 */
[----:B------:R-:W-:-:S04]  /*3680*/  USEL UR37, UR37, URZ, UP0 ;  /* 0x0000003f25257287 */ /* 0x000fc80008000000 */
[----:B------:R-:W-:Y:S01]  /*3690*/  LOP3.LUT R23, R23, UR4, RZ, 0x3c, !PT ;  /* 0x0000000417177c12 */ /* 0x000fe2000f8e3cff */
[----:B------:R-:W-:Y:S07]  /*36a0*/  @!P2 BRA `(.L_x_25) ;  /* 0x0000002000e8a947 */ /* 0x000fee0003800000 */
[----:B------:R-:W-:Y:S01]  /*36b0*/  IADD3 R168, R168, -0x3, RZ ;  /* 0xfffffffda8a87810 */ /* 0x000fe20007ffe0ff */
[----:B------:R-:W-:Y:S01]  /*36c0*/  ULDC UR4, c[0x0][0x604] ;  /* 0x0001810000047ab9 */ /* 0x000fe20000000800 */
[----:B------:R-:W-:Y:S02]  /*36d0*/  MOV R195, R21 ;  /* 0x0000001500c37202 */ /* 0x000fe40000000f00 */
[----:B------:R-:W-:-:S07]  /*36e0*/  MOV R193, R20 ;  /* 0x0000001400c17202 */ /* 0x000fce0000000f00 */
.L_x_36:
[----:B------:R-:W-:Y:S01]  /*36f0*/  MOV R191, R168 ;  /* 0x000000a800bf7202 */ /* 0x000fe20000000f00 */
[----:B------:R-:W-:Y:S06]  /*3700*/  @!P0 BRA `(.L_x_26) ;  /* 0x0000000000048947 */ /* 0x000fec0003800000 */
[----:B------:R-:W-:Y:S01]  /*3710*/  BPT.TRAP 0x1 ;  /* 0x000000040000795c */ /* 0x000fe20000300000 */
.L_x_26:
[----:B------:R-:W-:Y:S01]  /*3720*/  ULEA UR5, UR37, UR38, 0x3 ;  /* 0x0000002625057291 */ /* 0x000fe2000f8e183f */
[----:B------:R-:W-:-:S08]  /*3730*/  SHF.L.U32 R20, R23, 0x1f, RZ ;  /* 0x0000001f17147819 */ /* 0x000fd000000006ff */
[----:B------:R-:W1:Y:S02]  /*3740*/  SYNCS.PHASECHK.TRANS64.TRYWAIT P2, [UR5+0x3c400], R20 ;  /* 0x03c40014ff0075a7 */ /* 0x000e640008040145 */
[----:B-1----:R-:W-:Y:S05]  /*3750*/  @!P2 BRA `(.L_x_27) ;  /* 0x0000009c0020a947 */ /* 0x002fea0003800000 */
.L_x_138:
[----:B------:R-:W-:Y:S01]  /*3760*/  R2UR UR52, R12 ;  /* 0x000000000c3472ca */ /* 0x000fe200000e0000 */
[----:B------:R-:W-:Y:S01]  /*3770*/  ULEA UR5, UR37, UR39, 0xb ;  /* 0x0000002725057291 */ /* 0x000fe2000f8e583f */
[----:B------:R-:W-:Y:S01]  /*3780*/  R2UR UR53, R13 ;  /* 0x000000000d3572ca */ /* 0x000fe200000e0000 */
[----:B------:R-:W-:Y:S01]  /*3790*/  WARPGROUP.ARRIVE ;  /* 0x00000000000079c5 */ /* 0x000fe20000000000 */
[----:B------:R-:W-:Y:S01]  /*37a0*/  UMOV UR55, 0x40000040 ;  /* 0x4000004000377882 */ /* 0x000fe20000000000 */
[----:B------:R-:W-:Y:S01]  /*37b0*/  UIADD3 UR10, UR5, 0x202, URZ ;  /* 0x00000202050a7890 */ /* 0x000fe2000fffe03f */
[----:B------:R-:W-:Y:S02]  /*37c0*/  UMOV UR11, 0x40000040 ;  /* 0x40000040000b7882 */ /* 0x000fe40000000000 */
[----:B------:R-:W-:Y:S01]  /*37d0*/  UMOV UR54, UR5 ;  /* 0x0000000500367c82 */ /* 0x000fe20008000000 */
[----:B------:R-:W-:Y:S01]  /*37e0*/  UIADD3 UR14, UR5, 0x204, URZ ;  /* 0x00000204050e7890 */ /* 0x000fe2000fffe03f */
[----:B------:R-:W-:Y:S01]  /*37f0*/  UMOV UR15, 0x40000040 ;  /* 0x40000040000f7882 */ /* 0x000fe20000000000 */
[----:B------:R-:W-:Y:S01]  /*3800*/  UIADD3 UR18, UR5, 0x206, URZ ;  /* 0x0000020605127890 */ /* 0x000fe2000fffe03f */
[----:B------:R-:W-:-:S03]  /*3810*/  UMOV UR19, 0x40000040 ;  /* 0x4000004000137882 */ /* 0x000fc60000000000 */
[----:B------:R-:W-:Y:S01]  /*3820*/  HGMMA.64x64x16.F32 R152, gdesc[UR52], RZ, !UPT, gsb0 ;  /* 0x00e00000349879f0 */ /* 0x000fe2000c0008ff */
[----:B------:R-:W-:Y:S01]  /*3830*/  R2UR UR52, R10 ;  /* 0x000000000a3472ca */ /* 0x000fe200000e0000 */
[----:B------:R-:W-:Y:S01]  /*3840*/  UIADD3 UR54, UR5, 0x2, URZ ;  /* 0x0000000205367890 */ /* 0x000fe2000fffe03f */
[----:B------:R-:W-:Y:S01]  /*3850*/  R2UR UR53, R11 ;  /* 0x000000000b3572ca */ /* 0x000fe200000e0000 */
[----:B------:R-:W-:Y:S01]  /*3860*/  UMOV UR55, 0x40000040 ;  /* 0x4000004000377882 */ /* 0x000fe20000000000 */
[----:B------:R-:W-:Y:S01]  /*3870*/  UIADD3 UR22, UR5, 0x400, URZ ;  /* 0x0000040005167890 */ /* 0x000fe2000fffe03f */
        /* <DEDUP_REMOVED lines=13> */
[----:B------:R-:W-:-:S02]  /*3950*/  WARPGROUP.DEPBAR.LE gsb0, 0x0 ;  /* 0x00008000000079c5 */ /* 0x000fc40000010000 */
[----:B------:R-:W-:-:S06]  /*3960*/  WARPGROUP.ARRIVE ;  /* 0x00000000000079c5 */ /* 0x000fcc0000000000 */
[----:B------:R-:W-:Y:S01]  /*3970*/  HGMMA.64x64x16.F32 R152, gdesc[UR52], R152, gsb0 ;  /* 0x00e00000349879f0 */ /* 0x000fe20008000898 */
[----:B------:R-:W-:Y:S01]  /*3980*/  R2UR UR52, R8 ;  /* 0x00000000083472ca */ /* 0x000fe200000e0000 */
[----:B------:R-:W-:Y:S01]  /*3990*/  UIADD3 UR54, UR5, 0x4, URZ ;  /* 0x0000000405367890 */ /* 0x000fe2000fffe03f */
[----:B------:R-:W-:Y:S01]  /*39a0*/  R2UR UR53, R9 ;  /* 0x00000000093572ca */ /* 0x000fe200000e0000 */
[----:B------:R-:W-:Y:S01]  /*39b0*/  UMOV UR55, 0x40000040 ;  /* 0x4000004000377882 */ /* 0x000fe20000000000 */
[----:B------:R-:W-:Y:S02]  /*39c0*/  WARPGROUP.DEPBAR.LE gsb0, 0x0 ;  /* 0x00008000000079c5 */ /* 0x000fe40000010000 */
[----:B------:R-:W-:-:S09]  /*39d0*/  WARPGROUP.ARRIVE ;  /* 0x00000000000079c5 */ /* 0x000fd20000000000 */
        /* <DEDUP_REMOVED lines=15> */
[----:B------:R-:W-:Y:S01]  /*3ad0*/  UIADD3 UR54, UR5, 0x606, URZ ;  /* 0x0000060605367890 */ /* 0x000fe2000fffe03f */
[----:B------:R-:W-:Y:S01]  /*3ae0*/  UMOV UR52, UR56 ;  /* 0x0000003800347c82 */ /* 0x000fe20008000000 */
[----:B------:R-:W-:Y:S01]  /*3af0*/  UMOV UR53, UR57 ;  /* 0x0000003900357c82 */ /* 0x000fe20008000000 */
[----:B------:R-:W-:Y:S01]  /*3b00*/  UMOV UR55, 0x40000040 ;  /* 0x4000004000377882 */ /* 0x000fe20000000000 */
[----:B------:R-:W-:-:S04]  /*3b10*/  UIADD3 UR5, UR37, 0x1, URZ ;  /* 0x0000000125057890 */ /* 0x000fc8000fffe03f */
[----:B------:R-:W-:-:S04]  /*3b20*/  UISETP.NE.AND UP0, UPT, UR5, 0x5, UPT ;  /* 0x000000050500788c */ /* 0x000fc8000bf05270 */
[----:B------:R-:W-:Y:S01]  /*3b30*/  USEL UR5, UR5, URZ, UP0 ;  /* 0x0000003f05057287 */ /* 0x000fe20008000000 */
[----:B------:R-:W-:Y:S02]  /*3b40*/  WARPGROUP.DEPBAR.LE gsb0, 0x0 ;  /* 0x00008000000079c5 */ /* 0x000fe40000010000 */
[----:B------:R-:W-:-:S06]  /*3b50*/  WARPGROUP.ARRIVE ;  /* 0x00000000000079c5 */ /* 0x000fcc0000000000 */
[----:B------:R-:W-:Y:S01]  /*3b60*/  HGMMA.64x64x16.F32 R152, gdesc[UR8], R152, gsb0 ;  /* 0x00e00000089879f0 */ /* 0x000fe20008000898 */
[----:B------:R-:W-:-:S06]  /*3b70*/  USEL UR10, URZ, 0x1, UP0 ;  /* 0x000000013f0a7887 */ /* 0x000fcc0008000000 */
[----:B------:R-:W-:Y:S01]  /*3b80*/  LOP3.LUT R23, R23, UR10, RZ, 0x3c, !PT ;  /* 0x0000000a17177c12 */ /* 0x000fe2000f8e3cff */
        /* <DEDUP_REMOVED lines=31> */
[----:B------:R-:W-:Y:S05]  /*3d80*/  @!P0 BRA `(.L_x_28) ;  /* 0x0000000000048947 */ /* 0x000fea0003800000 */
[----:B------:R-:W-:Y:S01]  /*3d90*/  BPT.TRAP 0x1 ;  /* 0x000000040000795c */ /* 0x000fe20000300000 */
.L_x_28:
[----:B-1----:R-:W-:Y:S01]  /*3da0*/  FMNMX R20, R152, R195, !PT ;  /* 0x000000c398147209 */ /* 0x002fe20007800000 */
[----:B------:R-:W-:Y:S01]  /*3db0*/  ULEA UR10, UR5, UR38, 0x3 ;  /* 0x00000026050a7291 */ /* 0x000fe2000f8e183f */
[----:B------:R-:W-:Y:S02]  /*3dc0*/  FMNMX R192, R154, R193, !PT ;  /* 0x000000c19ac07209 */ /* 0x000fe40007800000 */
[----:B------:R-:W-:Y:S02]  /*3dd0*/  FMNMX R21, R153, R20, !PT ;  /* 0x0000001499157209 */ /* 0x000fe40007800000 */
[----:B------:R-:W-:Y:S02]  /*3de0*/  FMNMX R197, R155, R192, !PT ;  /* 0x000000c09bc57209 */ /* 0x000fe40007800000 */
[----:B------:R-:W-:Y:S02]  /*3df0*/  FMNMX R20, R156, R21, !PT ;  /* 0x000000159c147209 */ /* 0x000fe40007800000 */
[----:B------:R-:W-:-:S02]  /*3e00*/  FMNMX R192, R158, R197, !PT ;  /* 0x000000c59ec07209 */ /* 0x000fc40007800000 */
[----:B------:R-:W-:Y:S02]  /*3e10*/  FMNMX R21, R157, R20, !PT ;  /* 0x000000149d157209 */ /* 0x000fe40007800000 */
[----:B------:R-:W-:Y:S02]  /*3e20*/  FMNMX R197, R159, R192, !PT ;  /* 0x000000c09fc57209 */ /* 0x000fe40007800000 */
[----:B------:R-:W-:Y:S02]  /*3e30*/  FMNMX R20, R160, R21, !PT ;  /* 0x00000015a0147209 */ /* 0x000fe40007800000 */
[----:B------:R-:W-:Y:S02]  /*3e40*/  FMNMX R192, R162, R197, !PT ;  /* 0x000000c5a2c07209 */ /* 0x000fe40007800000 */
[----:B------:R-:W-:Y:S02]  /*3e50*/  FMNMX R21, R161, R20, !PT ;  /* 0x00000014a1157209 */ /* 0x000fe40007800000 */
[----:B------:R-:W-:-:S02]  /*3e60*/  FMNMX R197, R163, R192, !PT ;  /* 0x000000c0a3c57209 */ /* 0x000fc40007800000 */
[----:B------:R-:W-:-:S04]  /*3e70*/  FMNMX R20, R164, R21, !PT ;  /* 0x00000015a4147209 */ /* 0x000fc80007800000 */
        /* <DEDUP_REMOVED lines=8> */
[----:B------:R-:W-:-:S05]  /*3f00*/  FMNMX R20, R181, R20, !PT ;  /* 0x00000014b5147209 */ /* 0x000fca0007800000 */
[----:B------:R-:W1:Y:S02]  /*3f10*/  SHFL.BFLY PT, R21, R20, 0x1, 0x1f ;  /* 0x0c201f0014157f89 */ /* 0x000e6400000e0000 */
        /* <DEDUP_REMOVED lines=14> */
[----:B------:R-:W-:-:S03]  /*4000*/  FMNMX R197, R183, R196, !PT ;  /* 0x000000c4b7c57209 */ /* 0x000fc60007800000 */
[C---:B------:R-:W-:Y:S01]  /*4010*/  FMUL R194, R192.reuse, UR4 ;  /* 0x00000004c0c27c20 */ /* 0x040fe20008400000 */
[----:B------:R-:W-:Y:S01]  /*4020*/  FADD R192, -R192, R195 ;  /* 0x000000c3c0c07221 */ /* 0x000fe20000000100 */
[----:B------:R-:W1:Y:S02]  /*4030*/  SHFL.BFLY PT, R198, R197, 0x1, 0x1f ;  /* 0x0c201f00c5c67f89 */ /* 0x000e6400000e0000 */
[--C-:B------:R-:W-:Y:S01]  /*4040*/  FFMA R152, R152, UR4, -R194.reuse ;  /* 0x0000000498987c23 */ /* 0x100fe200080008c2 */
[--C-:B------:R-:W-:Y:S01]  /*4050*/  FFMA R153, R153, UR4, -R194.reuse ;  /* 0x0000000499997c23 */ /* 0x100fe200080008c2 */
[--C-:B------:R-:W-:Y:S01]  /*4060*/  FFMA R156, R156, UR4, -R194.reuse ;  /* 0x000000049c9c7c23 */ /* 0x100fe200080008c2 */
[--C-:B------:R-:W-:Y:S01]  /*4070*/  FFMA R20, R157, UR4, -R194.reuse ;  /* 0x000000049d147c23 */ /* 0x100fe200080008c2 */
[--C-:B------:R-:W-:Y:S01]  /*4080*/  FFMA R157, R160, UR4, -R194.reuse ;  /* 0x00000004a09d7c23 */ /* 0x100fe200080008c2 */
[----:B------:R-:W-:Y:S01]  /*4090*/  FSETP.GEU.AND P5, PT, R152, -126, PT ;  /* 0xc2fc00009800780b */ /* 0x000fe20003fae000 */
        /* <DEDUP_REMOVED lines=9> */
[--C-:B------:R-:W-:Y:S01]  /*4130*/  FFMA R176, R176, UR4, -R194.reuse ;  /* 0x00000004b0b07c23 */ /* 0x100fe200080008c2 */
[----:B------:R-:W-:-:S02]  /*4140*/  FFMA R177, R177, UR4, -R194 ;  /* 0x00000004b1b17c23 */ /* 0x000fc400080008c2 */
[----:B------:R-:W-:Y:S02]  /*4150*/  @!P5 FMUL R152, R152, 0.5 ;  /* 0x3f0000009898d820 */ /* 0x000fe40000400000 */
[----:B------:R-:W-:Y:S02]  /*4160*/  @!P3 FMUL R153, R153, 0.5 ;  /* 0x3f0000009999b820 */ /* 0x000fe40000400000 */
[----:B------:R-:W-:Y:S01]  /*4170*/  @!P2 FMUL R156, R156, 0.5 ;  /* 0x3f0000009c9ca820 */ /* 0x000fe20000400000 */
[----:B-1----:R-:W-:Y:S01]  /*4180*/  FMNMX R198, R197, R198, !PT ;  /* 0x000000c6c5c67209 */ /* 0x002fe20007800000 */
[----:B------:R-:W1:Y:S01]  /*4190*/  MUFU.EX2 R152, R152 ;  /* 0x0000009800987308 */ /* 0x000e620000000800 */
[----:B------:R-:W-:Y:S01]  /*41a0*/  @!P6 FMUL R157, R157, 0.5 ;  /* 0x3f0000009d9de820 */ /* 0x000fe20000400000 */
[----:B------:R-:W-:Y:S01]  /*41b0*/  @!P4 FMUL R20, R20, 0.5 ;  /* 0x3f0000001414c820 */ /* 0x000fe20000400000 */
[--C-:B------:R-:W-:Y:S01]  /*41c0*/  FFMA R197, R172, UR4, -R194.reuse ;  /* 0x00000004acc57c23 */ /* 0x100fe200080008c2 */
[----:B------:R-:W2:Y:S01]  /*41d0*/  SHFL.BFLY PT, R199, R198, 0x2, 0x1f ;  /* 0x0c401f00c6c77f89 */ /* 0x000ea200000e0000 */
[----:B------:R-:W-:-:S03]  /*41e0*/  FFMA R172, R173, UR4, -R194 ;  /* 0x00000004adac7c23 */ /* 0x000fc600080008c2 */
[----:B------:R-:W3:Y:S08]  /*41f0*/  MUFU.EX2 R153, R153 ;  /* 0x0000009900997308 */ /* 0x000ef00000000800 */
[----:B------:R-:W4:Y:S01]  /*4200*/  MUFU.EX2 R156, R156 ;  /* 0x0000009c009c7308 */ /* 0x000f220000000800 */
[----:B-1----:R-:W-:Y:S01]  /*4210*/  @!P5 FMUL R152, R152, R152 ;  /* 0x000000989898d220 */ /* 0x002fe20000400000 */
[----:B------:R-:W-:-:S06]  /*4220*/  FSETP.GEU.AND P5, PT, R160, -126, PT ;  /* 0xc2fc0000a000780b */ /* 0x000fcc0003fae000 */
[----:B------:R-:W1:Y:S01]  /*4230*/  MUFU.EX2 R157, R157 ;  /* 0x0000009d009d7308 */ /* 0x000e620000000800 */
[----:B---3--:R-:W-:Y:S01]  /*4240*/  @!P3 FMUL R153, R153, R153 ;  /* 0x000000999999b220 */ /* 0x008fe20000400000 */
[----:B------:R-:W-:-:S05]  /*4250*/  FSETP.GEU.AND P3, PT, R164, -126, PT ;  /* 0xc2fc0000a400780b */ /* 0x000fca0003f6e000 */
[----:B------:R-:W-:Y:S01]  /*4260*/  @!P5 FMUL R160, R160, 0.5 ;  /* 0x3f000000a0a0d820 */ /* 0x000fe20000400000 */
[----:B------:R2:W3:Y:S01]  /*4270*/  MUFU.EX2 R161, R20 ;  /* 0x0000001400a17308 */ /* 0x0004e20000000800 */
[----:B----4-:R-:W-:Y:S01]  /*4280*/  @!P2 FMUL R156, R156, R156 ;  /* 0x0000009c9c9ca220 */ /* 0x010fe20000400000 */
[----:B------:R-:W-:-:S05]  /*4290*/  FSETP.GEU.AND P2, PT, R165, -126, PT ;  /* 0xc2fc0000a500780b */ /* 0x000fca0003f4e000 */
[----:B------:R-:W-:Y:S01]  /*42a0*/  @!P3 FMUL R164, R164, 0.5 ;  /* 0x3f000000a4a4b820 */ /* 0x000fe20000400000 */
[----:B------:R-:W4:Y:S01]  /*42b0*/  MUFU.EX2 R160, R160 ;  /* 0x000000a000a07308 */ /* 0x000f220000000800 */
[----:B-1----:R-:W-:Y:S01]  /*42c0*/  @!P6 FMUL R157, R157, R157 ;  /* 0x0000009d9d9de220 */ /* 0x002fe20000400000 */
[----:B------:R-:W-:Y:S02]  /*42d0*/  FSETP.GEU.AND P6, PT, R168, -126, PT ;  /* 0xc2fc0000a800780b */ /* 0x000fe40003fce000 */
[----:B--2---:R-:W-:-:S03]  /*42e0*/  FMNMX R20, R198, R199, !PT ;  /* 0x000000c7c6147209 */ /* 0x004fc60007800000 */
[----:B------:R-:W-:Y:S01]  /*42f0*/  @!P2 FMUL R165, R165, 0.5 ;  /* 0x3f000000a5a5a820 */ /* 0x000fe20000400000 */
[----:B------:R-:W1:Y:S01]  /*4300*/  MUFU.EX2 R164, R164 ;  /* 0x000000a400a47308 */ /* 0x000e620000000800 */
[----:B---3--:R-:W-:Y:S01]  /*4310*/  @!P4 FMUL R161, R161, R161 ;  /* 0x000000a1a1a1c220 */ /* 0x008fe20000400000 */
[----:B------:R-:W-:-:S05]  /*4320*/  FSETP.GEU.AND P4, PT, R196, -126, PT ;  /* 0xc2fc0000c400780b */ /* 0x000fca0003f8e000 */
[----:B------:R-:W-:Y:S01]  /*4330*/  @!P6 FMUL R168, R168, 0.5 ;  /* 0x3f000000a8a8e820 */ /* 0x000fe20000400000 */
[----:B------:R-:W2:Y:S01]  /*4340*/  MUFU.EX2 R165, R165 ;  /* 0x000000a500a57308 */ /* 0x000ea20000000800 */
[----:B----4-:R-:W-:Y:S01]  /*4350*/  @!P5 FMUL R160, R160, R160 ;  /* 0x000000a0a0a0d220 */ /* 0x010fe20000400000 */
[----:B------:R-:W-:-:S05]  /*4360*/  FSETP.GEU.AND P5, PT, R197, -126, PT ;  /* 0xc2fc0000c500780b */ /* 0x000fca0003fae000 */
[----:B------:R-:W-:Y:S01]  /*4370*/  @!P4 FMUL R196, R196, 0.5 ;  /* 0x3f000000c4c4c820 */ /* 0x000fe20000400000 */
[----:B------:R-:W3:Y:S01]  /*4380*/  MUFU.EX2 R168, R168 ;  /* 0x000000a800a87308 */ /* 0x000ee20000000800 */
[----:B-1----:R-:W-:Y:S01]  /*4390*/  @!P3 FMUL R164, R164, R164 ;  /* 0x000000a4a4a4b220 */ /* 0x002fe20000400000 */
[----:B------:R-:W-:-:S05]  /*43a0*/  FSETP.GEU.AND P3, PT, R172, -126, PT ;  /* 0xc2fc0000ac00780b */ /* 0x000fca0003f6e000 */
[----:B------:R-:W-:Y:S01]  /*43b0*/  @!P5 FMUL R197, R197, 0.5 ;  /* 0x3f000000c5c5d820 */ /* 0x000fe20000400000 */
[----:B------:R1:W4:Y:S01]  /*43c0*/  MUFU.EX2 R169, R196 ;  /* 0x000000c400a97308 */ /* 0x0003220000000800 */
[----:B--2---:R-:W-:Y:S01]  /*43d0*/  @!P2 FMUL R165, R165, R165 ;  /* 0x000000a5a5a5a220 */ /* 0x004fe20000400000 */
[----:B------:R-:W-:-:S05]  /*43e0*/  FSETP.GEU.AND P2, PT, R176, -126, PT ;  /* 0xc2fc0000b000780b */ /* 0x000fca0003f4e000 */
[----:B------:R-:W-:Y:S01]  /*43f0*/  @!P3 FMUL R172, R172, 0.5 ;  /* 0x3f000000acacb820 */ /* 0x000fe20000400000 */
[----:B------:R-:W2:Y:S01]  /*4400*/  MUFU.EX2 R173, R197 ;  /* 0x000000c500ad7308 */ /* 0x000ea20000000800 */
[----:B---3--:R-:W-:Y:S01]  /*4410*/  @!P6 FMUL R168, R168, R168 ;  /* 0x000000a8a8a8e220 */ /* 0x008fe20000400000 */
[----:B------:R-:W-:Y:S01]  /*4420*/  FSETP.NEU.AND P6, PT, R20, -INF , PT ;  /* 0xff8000001400780b */ /* 0x000fe20003fcd000 */
[--C-:B-1----:R-:W-:Y:S01]  /*4430*/  FFMA R196, R180, UR4, -R194.reuse ;  /* 0x00000004b4c47c23 */ /* 0x102fe200080008c2 */
[----:B------:R-:W-:Y:S02]  /*4440*/  FFMA R180, R181, UR4, -R194 ;  /* 0x00000004b5b47c23 */ /* 0x000fe400080008c2 */
[----:B------:R-:W-:Y:S01]  /*4450*/  FSEL R198, R20, RZ, P6 ;  /* 0x000000ff14c67208 */ /* 0x000fe20003000000 */
[----:B------:R-:W-:Y:S01]  /*4460*/  @!P2 FMUL R176, R176, 0.5 ;  /* 0x3f000000b0b0a820 */ /* 0x000fe20000400000 */
[----:B------:R-:W1:Y:S01]  /*4470*/  MUFU.EX2 R172, R172 ;  /* 0x000000ac00ac7308 */ /* 0x000e620000000800 */
[----:B----4-:R-:W-:Y:S01]  /*4480*/  @!P4 FMUL R169, R169, R169 ;  /* 0x000000a9a9a9c220 */ /* 0x010fe20000400000 */
[----:B------:R-:W-:Y:S01]  /*4490*/  FSETP.GEU.AND P4, PT, R177, -126, PT ;  /* 0xc2fc0000b100780b */ /* 0x000fe20003f8e000 */
[----:B------:R-:W-:Y:S01]  /*44a0*/  FMUL R194, R198, UR4 ;  /* 0x00000004c6c27c20 */ /* 0x000fe20008400000 */
[----:B------:R-:W-:Y:S01]  /*44b0*/  FSETP.GEU.AND P6, PT, R196, -126, PT ;  /* 0xc2fc0000c400780b */ /* 0x000fe20003fce000 */
[----:B------:R-:W-:Y:S01]  /*44c0*/  FADD R198, -R198, R193 ;  /* 0x000000c1c6c67221 */ /* 0x000fe20000000100 */
[----:B------:R-:W-:Y:S01]  /*44d0*/  FADD R193, R153, R168 ;  /* 0x000000a899c17221 */ /* 0x000fe20000000000 */
[--C-:B------:R-:W-:Y:S01]  /*44e0*/  FFMA R154, R154, UR4, -R194.reuse ;  /* 0x000000049a9a7c23 */ /* 0x100fe200080008c2 */
[----:B------:R-:W3:Y:S01]  /*44f0*/  MUFU.EX2 R176, R176 ;  /* 0x000000b000b07308 */ /* 0x000ee20000000800 */
[----:B--2---:R-:W-:Y:S01]  /*4500*/  @!P5 FMUL R173, R173, R173 ;  /* 0x000000adadadd220 */ /* 0x004fe20000400000 */
[----:B------:R-:W-:Y:S01]  /*4510*/  FSETP.GEU.AND P5, PT, R180, -126, PT ;  /* 0xc2fc0000b400780b */ /* 0x000fe20003fae000 */
[--C-:B------:R-:W-:Y:S01]  /*4520*/  FFMA R197, R155, UR4, -R194.reuse ;  /* 0x000000049bc57c23 */ /* 0x100fe200080008c2 */
[--C-:B------:R-:W-:Y:S01]  /*4530*/  FFMA R199, R158, UR4, -R194.reuse ;  /* 0x000000049ec77c23 */ /* 0x100fe200080008c2 */
[--C-:B------:R-:W-:Y:S01]  /*4540*/  FFMA R200, R162, UR4, -R194.reuse ;  /* 0x00000004a2c87c23 */ /* 0x100fe200080008c2 */
[--C-:B------:R-:W-:Y:S01]  /*4550*/  FFMA R171, R171, UR4, -R194.reuse ;  /* 0x00000004abab7c23 */ /* 0x100fe200080008c2 */
[----:B------:R-:W-:Y:S01]  /*4560*/  @!P4 FMUL R177, R177, 0.5 ;  /* 0x3f000000b1b1c820 */ /* 0x000fe20000400000 */
[--C-:B------:R-:W-:Y:S01]  /*4570*/  FFMA R175, R175, UR4, -R194.reuse ;  /* 0x00000004afaf7c23 */ /* 0x100fe200080008c2 */
[----:B-1----:R-:W-:Y:S01]  /*4580*/  @!P3 FMUL R172, R172, R172 ;  /* 0x000000acacacb220 */ /* 0x002fe20000400000 */
[----:B------:R-:W-:Y:S01]  /*4590*/  FSETP.GEU.AND P3, PT, R154, -126, PT ;  /* 0xc2fc00009a00780b */ /* 0x000fe20003f6e000 */
[----:B------:R-:W-:Y:S01]  /*45a0*/  @!P6 FMUL R196, R196, 0.5 ;  /* 0x3f000000c4c4e820 */ /* 0x000fe20000400000 */
[--C-:B------:R-:W-:Y:S01]  /*45b0*/  FFMA R179, R179, UR4, -R194.reuse ;  /* 0x00000004b3b37c23 */ /* 0x100fe200080008c2 */
[----:B------:R-:W1:Y:S01]  /*45c0*/  MUFU.EX2 R177, R177 ;  /* 0x000000b100b17308 */ /* 0x000e620000000800 */
[----:B------:R-:W-:Y:S01]  /*45d0*/  FFMA R183, R183, UR4, -R194 ;  /* 0x00000004b7b77c23 */ /* 0x000fe200080008c2 */
[----:B------:R-:W-:Y:S01]  /*45e0*/  @!P5 FMUL R180, R180, 0.5 ;  /* 0x3f000000b4b4d820 */ /* 0x000fe20000400000 */
[----:B------:R-:W-:Y:S01]  /*45f0*/  FADD R195, R161, R172 ;  /* 0x000000aca1c37221 */ /* 0x000fe20000000000 */
[----:B---3--:R-:W-:Y:S01]  /*4600*/  @!P2 FMUL R176, R176, R176 ;  /* 0x000000b0b0b0a220 */ /* 0x008fe20000400000 */
[----:B------:R-:W-:-:S03]  /*4610*/  FSETP.GEU.AND P2, PT, R197, -126, PT ;  /* 0xc2fc0000c500780b */ /* 0x000fc60003f4e000 */
[----:B------:R2:W3:Y:S02]  /*4620*/  MUFU.EX2 R181, R196 ;  /* 0x000000c400b57308 */ /* 0x0004e40000000800 */
[----:B------:R-:W-:-:S06]  /*4630*/  @!P3 FMUL R154, R154, 0.5 ;  /* 0x3f0000009a9ab820 */ /* 0x000fcc0000400000 */
[----:B------:R-:W4:Y:S01]  /*4640*/  MUFU.EX2 R180, R180 ;  /* 0x000000b400b47308 */ /* 0x000f220000000800 */
[----:B-1----:R-:W-:Y:S01]  /*4650*/  @!P4 FMUL R177, R177, R177 ;  /* 0x000000b1b1b1c220 */ /* 0x002fe20000400000 */
[----:B------:R-:W-:Y:S01]  /*4660*/  FSETP.GEU.AND P4, PT, R199, -126, PT ;  /* 0xc2fc0000c700780b */ /* 0x000fe20003f8e000 */
[----:B------:R-:W-:Y:S01]  /*4670*/  @!P2 FMUL R197, R197, 0.5 ;  /* 0x3f000000c5c5a820 */ /* 0x000fe20000400000 */
[----:B--2---:R-:W-:-:S04]  /*4680*/  FFMA R196, R159, UR4, -R194 ;  /* 0x000000049fc47c23 */ /* 0x004fc800080008c2 */
[----:B------:R1:W2:Y:S01]  /*4690*/  MUFU.EX2 R155, R154 ;  /* 0x0000009a009b7308 */ /* 0x0002a20000000800 */
[----:B---3--:R-:W-:Y:S01]  /*46a0*/  @!P6 FMUL R181, R181, R181 ;  /* 0x000000b5b5b5e220 */ /* 0x008fe20000400000 */
[----:B------:R-:W-:-:S05]  /*46b0*/  FSETP.GEU.AND P6, PT, R196, -126, PT ;  /* 0xc2fc0000c400780b */ /* 0x000fca0003fce000 */
[----:B------:R-:W-:Y:S01]  /*46c0*/  @!P4 FMUL R199, R199, 0.5 ;  /* 0x3f000000c7c7c820 */ /* 0x000fe20000400000 */
[----:B------:R3:W5:Y:S01]  /*46d0*/  MUFU.EX2 R158, R197 ;  /* 0x000000c5009e7308 */ /* 0x0007620000000800 */
[----:B-1----:R-:W-:Y:S01]  /*46e0*/  FFMA R154, R163, UR4, -R194 ;  /* 0x00000004a39a7c23 */ /* 0x002fe200080008c2 */
[----:B----4-:R-:W-:Y:S01]  /*46f0*/  @!P5 FMUL R180, R180, R180 ;  /* 0x000000b4b4b4d220 */ /* 0x010fe20000400000 */
[----:B------:R-:W-:-:S04]  /*4700*/  FSETP.GEU.AND P5, PT, R200, -126, PT ;  /* 0xc2fc0000c800780b */ /* 0x000fc80003fae000 */
[----:B------:R-:W-:Y:S01]  /*4710*/  @!P6 FMUL R196, R196, 0.5 ;  /* 0x3f000000c4c4e820 */ /* 0x000fe20000400000 */
[----:B------:R1:W4:Y:S01]  /*4720*/  MUFU.EX2 R159, R199 ;  /* 0x000000c7009f7308 */ /* 0x0003220000000800 */
[----:B--2---:R-:W-:Y:S01]  /*4730*/  @!P3 FMUL R155, R155, R155 ;  /* 0x0000009b9b9bb220 */ /* 0x004fe20000400000 */
[----:B------:R-:W-:Y:S01]  /*4740*/  FSETP.GEU.AND P3, PT, R154, -126, PT ;  /* 0xc2fc00009a00780b */ /* 0x000fe20003f6e000 */
[----:B---3--:R-:W-:-:S05]  /*4750*/  FFMA R197, R166, UR4, -R194 ;  /* 0x00000004a6c57c23 */ /* 0x008fca00080008c2 */
[----:B------:R-:W-:Y:S01]  /*4760*/  @!P5 FMUL R200, R200, 0.5 ;  /* 0x3f000000c8c8d820 */ /* 0x000fe20000400000 */
[----:B-----5:R-:W-:Y:S01]  /*4770*/  @!P2 FMUL R158, R158, R158 ;  /* 0x0000009e9e9ea220 */ /* 0x020fe20000400000 */
[----:B------:R-:W-:Y:S01]  /*4780*/  FSETP.GEU.AND P2, PT, R197, -126, PT ;  /* 0xc2fc0000c500780b */ /* 0x000fe20003f4e000 */
[----:B-1----:R-:W-:Y:S01]  /*4790*/  FFMA R199, R167, UR4, -R194 ;  /* 0x00000004a7c77c23 */ /* 0x002fe200080008c2 */
[----:B------:R1:W2:Y:S03]  /*47a0*/  MUFU.EX2 R162, R196 ;  /* 0x000000c400a27308 */ /* 0x0002a60000000800 */
[----:B------:R-:W-:Y:S01]  /*47b0*/  @!P3 FMUL R154, R154, 0.5 ;  /* 0x3f0000009a9ab820 */ /* 0x000fe20000400000 */
[----:B----4-:R-:W-:Y:S01]  /*47c0*/  @!P4 FMUL R159, R159, R159 ;  /* 0x0000009f9f9fc220 */ /* 0x010fe20000400000 */
[----:B------:R-:W-:-:S03]  /*47d0*/  FSETP.GEU.AND P4, PT, R199, -126, PT ;  /* 0xc2fc0000c700780b */ /* 0x000fc60003f8e000 */
[----:B------:R3:W4:Y:S01]  /*47e0*/  MUFU.EX2 R163, R200 ;  /* 0x000000c800a37308 */ /* 0x0007220000000800 */
[----:B-1----:R-:W-:Y:S02]  /*47f0*/  FFMA R196, R170, UR4, -R194 ;  /* 0x00000004aac47c23 */ /* 0x002fe400080008c2 */
[----:B------:R-:W-:-:S05]  /*4800*/  @!P2 FMUL R197, R197, 0.5 ;  /* 0x3f000000c5c5a820 */ /* 0x000fca0000400000 */
[----:B------:R1:W5:Y:S01]  /*4810*/  MUFU.EX2 R166, R154 ;  /* 0x0000009a00a67308 */ /* 0x0003620000000800 */
[----:B--2---:R-:W-:Y:S01]  /*4820*/  @!P6 FMUL R162, R162, R162 ;  /* 0x000000a2a2a2e220 */ /* 0x004fe20000400000 */
[----:B------:R-:W-:Y:S01]  /*4830*/  FSETP.GEU.AND P6, PT, R196, -126, PT ;  /* 0xc2fc0000c400780b */ /* 0x000fe20003fce000 */
[----:B------:R-:W-:Y:S01]  /*4840*/  @!P4 FMUL R199, R199, 0.5 ;  /* 0x3f000000c7c7c820 */ /* 0x000fe20000400000 */
[----:B---3--:R-:W-:Y:S01]  /*4850*/  FMUL R200, R198, UR4 ;  /* 0x00000004c6c87c20 */ /* 0x008fe20008400000 */
[----:B------:R-:W-:-:S03]  /*4860*/  FADD R198, R165, R180 ;  /* 0x000000b4a5c67221 */ /* 0x000fc60000000000 */
[----:B------:R2:W3:Y:S01]  /*4870*/  MUFU.EX2 R167, R197 ;  /* 0x000000c500a77308 */ /* 0x0004e20000000800 */
[----:B-1----:R-:W-:Y:S01]  /*4880*/  FFMA R154, R174, UR4, -R194 ;  /* 0x00000004ae9a7c23 */ /* 0x002fe200080008c2 */
[----:B----4-:R-:W-:Y:S01]  /*4890*/  @!P5 FMUL R163, R163, R163 ;  /* 0x000000a3a3a3d220 */ /* 0x010fe20000400000 */
[----:B------:R-:W-:Y:S01]  /*48a0*/  FSETP.GEU.AND P5, PT, R171, -126, PT ;  /* 0xc2fc0000ab00780b */ /* 0x000fe20003fae000 */
[----:B------:R-:W-:-:S03]  /*48b0*/  FADD R198, R195, R198 ;  /* 0x000000c6c3c67221 */ /* 0x000fc60000000000 */
[----:B------:R-:W-:Y:S01]  /*48c0*/  @!P6 FMUL R196, R196, 0.5 ;  /* 0x3f000000c4c4e820 */ /* 0x000fe20000400000 */
[----:B------:R-:W1:Y:S01]  /*48d0*/  MUFU.EX2 R170, R199 ;  /* 0x000000c700aa7308 */ /* 0x000e620000000800 */
[----:B-----5:R-:W-:Y:S01]  /*48e0*/  @!P3 FMUL R166, R166, R166 ;  /* 0x000000a6a6a6b220 */ /* 0x020fe20000400000 */
[----:B------:R-:W-:Y:S01]  /*48f0*/  FSETP.GEU.AND P3, PT, R154, -126, PT ;  /* 0xc2fc00009a00780b */ /* 0x000fe20003f6e000 */
[----:B--2---:R-:W-:-:S05]  /*4900*/  FFMA R197, R178, UR4, -R194 ;  /* 0x00000004b2c57c23 */ /* 0x004fca00080008c2 */
[----:B------:R-:W-:Y:S01]  /*4910*/  @!P5 FMUL R171, R171, 0.5 ;  /* 0x3f000000ababd820 */ /* 0x000fe20000400000 */
[----:B---3--:R-:W-:Y:S01]  /*4920*/  @!P2 FMUL R167, R167, R167 ;  /* 0x000000a7a7a7a220 */ /* 0x008fe20000400000 */
[----:B------:R-:W-:Y:S01]  /*4930*/  FSETP.GEU.AND P2, PT, R175, -126, PT ;  /* 0xc2fc0000af00780b */ /* 0x000fe20003f4e000 */
[----:B------:R2:W3:Y:S04]  /*4940*/  MUFU.EX2 R174, R196 ;  /* 0x000000c400ae7308 */ /* 0x0004e80000000800 */
[----:B------:R-:W-:Y:S01]  /*4950*/  @!P3 FMUL R154, R154, 0.5 ;  /* 0x3f0000009a9ab820 */ /* 0x000fe20000400000 */
[----:B-1----:R-:W-:Y:S01]  /*4960*/  @!P4 FMUL R170, R170, R170 ;  /* 0x000000aaaaaac220 */ /* 0x002fe20000400000 */
[----:B------:R-:W-:Y:S02]  /*4970*/  FSETP.GEU.AND P4, PT, R197, -126, PT ;  /* 0xc2fc0000c500780b */ /* 0x000fe40003f8e000 */
[----:B------:R1:W4:Y:S01]  /*4980*/  MUFU.EX2 R178, R154 ;  /* 0x0000009a00b27308 */ /* 0x0003220000000800 */
[----:B--2---:R-:W-:Y:S01]  /*4990*/  FFMA R196, R182, UR4, -R194 ;  /* 0x00000004b6c47c23 */ /* 0x004fe200080008c2 */
[----:B------:R-:W-:-:S02]  /*49a0*/  FADD R194, R160, R177 ;  /* 0x000000b1a0c27221 */ /* 0x000fc40000000000 */
[----:B------:R-:W-:Y:S02]  /*49b0*/  @!P2 FMUL R175, R175, 0.5 ;  /* 0x3f000000afafa820 */ /* 0x000fe40000400000 */
[----:B------:R-:W-:Y:S01]  /*49c0*/  FADD R199, R193, R194 ;  /* 0x000000c2c1c77221 */ /* 0x000fe20000000000 */
[----:B------:R-:W-:Y:S01]  /*49d0*/  FADD R193, R152, R169 ;  /* 0x000000a998c17221 */ /* 0x000fe20000000000 */
[----:B------:R-:W2:Y:S01]  /*49e0*/  MUFU.EX2 R171, R171 ;  /* 0x000000ab00ab7308 */ /* 0x000ea20000000800 */
[----:B---3--:R-:W-:Y:S01]  /*49f0*/  @!P6 FMUL R174, R174, R174 ;  /* 0x000000aeaeaee220 */ /* 0x008fe20000400000 */
[----:B------:R-:W-:Y:S01]  /*4a00*/  FSETP.GEU.AND P6, PT, R179, -126, PT ;  /* 0xc2fc0000b300780b */ /* 0x000fe20003fce000 */
[----:B-1----:R-:W-:Y:S01]  /*4a10*/  FMUL R154, R192, UR4 ;  /* 0x00000004c09a7c20 */ /* 0x002fe20008400000 */
[----:B------:R-:W-:Y:S01]  /*4a20*/  @!P4 FMUL R197, R197, 0.5 ;  /* 0x3f000000c5c5c820 */ /* 0x000fe20000400000 */
[----:B------:R-:W-:Y:S01]  /*4a30*/  FADD R194, R156, R173 ;  /* 0x000000ad9cc27221 */ /* 0x000fe20000000000 */
[----:B------:R-:W-:Y:S01]  /*4a40*/  FADD R198, R199, R198 ;  /* 0x000000c6c7c67221 */ /* 0x000fe20000000000 */
[----:B------:R-:W-:Y:S01]  /*4a50*/  F2FP.F16.F32.PACK_AB R152, R153, R152 ;  /* 0x000000989998723e */ /* 0x000fe200000000ff */
[----:B------:R-:W1:Y:S01]  /*4a60*/  MUFU.EX2 R175, R175 ;  /* 0x000000af00af7308 */ /* 0x000e620000000800 */
[----:B----4-:R-:W-:Y:S01]  /*4a70*/  @!P3 FMUL R178, R178, R178 ;  /* 0x000000b2b2b2b220 */ /* 0x010fe20000400000 */
[----:B------:R-:W-:-:S02]  /*4a80*/  FSETP.GEU.AND P3, PT, R183, -126, PT ;  /* 0xc2fc0000b700780b */ /* 0x000fc40003f6e000 */
[----:B------:R-:W-:Y:S01]  /*4a90*/  F2FP.F16.F32.PACK_AB R153, R158, R155 ;  /* 0x0000009b9e99723e */ /* 0x000fe200000000ff */
[----:B------:R-:W-:Y:S02]  /*4aa0*/  FADD R201, R159, R178 ;  /* 0x000000b29fc97221 */ /* 0x000fe40000000000 */
[----:B------:R-:W-:Y:S01]  /*4ab0*/  @!P6 FMUL R179, R179, 0.5 ;  /* 0x3f000000b3b3e820 */ /* 0x000fe20000400000 */
[----:B------:R3:W4:Y:S01]  /*4ac0*/  MUFU.EX2 R182, R197 ;  /* 0x000000c500b67308 */ /* 0x0007220000000800 */
[----:B--2---:R-:W-:Y:S01]  /*4ad0*/  @!P5 FMUL R171, R171, R171 ;  /* 0x000000abababd220 */ /* 0x004fe20000400000 */
[----:B------:R-:W-:-:S05]  /*4ae0*/  FSETP.GEU.AND P5, PT, R196, -126, PT ;  /* 0xc2fc0000c400780b */ /* 0x000fca0003fae000 */
[----:B------:R-:W-:Y:S01]  /*4af0*/  @!P3 FMUL R183, R183, 0.5 ;  /* 0x3f000000b7b7b820 */ /* 0x000fe20000400000 */
[----:B------:R-:W2:Y:S01]  /*4b00*/  MUFU.EX2 R179, R179 ;  /* 0x000000b300b37308 */ /* 0x000ea20000000800 */
[----:B-1----:R-:W-:Y:S01]  /*4b10*/  @!P2 FMUL R175, R175, R175 ;  /* 0x000000afafafa220 */ /* 0x002fe20000400000 */
[----:B------:R-:W-:Y:S01]  /*4b20*/  FSETP.GEU.AND P2, PT, R154, -126, PT ;  /* 0xc2fc00009a00780b */ /* 0x000fe20003f4e000 */
[----:B---3--:R-:W-:Y:S02]  /*4b30*/  FADD R197, R164, R181 ;  /* 0x000000b5a4c57221 */ /* 0x008fe40000000000 */
[----:B------:R-:W-:Y:S02]  /*4b40*/  FADD R202, R162, R175 ;  /* 0x000000afa2ca7221 */ /* 0x000fe40000000000 */
[----:B------:R-:W-:Y:S01]  /*4b50*/  @!P5 FMUL R196, R196, 0.5 ;  /* 0x3f000000c4c4d820 */ /* 0x000fe20000400000 */
[----:B------:R-:W1:Y:S01]  /*4b60*/  MUFU.EX2 R183, R183 ;  /* 0x000000b700b77308 */ /* 0x000e620000000800 */
[----:B----4-:R-:W-:Y:S01]  /*4b70*/  @!P4 FMUL R182, R182, R182 ;  /* 0x000000b6b6b6c220 */ /* 0x010fe20000400000 */
[----:B------:R-:W-:Y:S01]  /*4b80*/  FSETP.GEU.AND P4, PT, R200, -126, PT ;  /* 0xc2fc0000c800780b */ /* 0x000fe20003f8e000 */
[----:B------:R-:W-:Y:S01]  /*4b90*/  FADD R194, R194, R197 ;  /* 0x000000c5c2c27221 */ /* 0x000fe20000000000 */
[----:B------:R-:W-:Y:S01]  /*4ba0*/  FADD R197, R158, R171 ;  /* 0x000000ab9ec57221 */ /* 0x000fe20000000000 */
[----:B------:R-:W-:Y:S01]  /*4bb0*/  FADD R203, R163, R182 ;  /* 0x000000b6a3cb7221 */ /* 0x000fe20000000000 */
[----:B------:R-:W-:Y:S01]  /*4bc0*/  F2FP.F16.F32.PACK_AB R158, R165, R164 ;  /* 0x000000a4a59e723e */ /* 0x000fe200000000ff */
[----:B------:R-:W-:Y:S01]  /*4bd0*/  @!P2 FMUL R154, R154, 0.5 ;  /* 0x3f0000009a9aa820 */ /* 0x000fe20000400000 */
[----:B------:R3:W4:Y:S01]  /*4be0*/  MUFU.EX2 R192, R196 ;  /* 0x000000c400c07308 */ /* 0x0007220000000800 */
[----:B--2---:R-:W-:Y:S01]  /*4bf0*/  @!P6 FMUL R179, R179, R179 ;  /* 0x000000b3b3b3e220 */ /* 0x004fe20000400000 */
[----:B------:R-:W-:-:S03]  /*4c00*/  F2FP.F16.F32.PACK_AB R164, R177, R176 ;  /* 0x000000b0b1a4723e */ /* 0x000fc600000000ff */
[----:B------:R-:W-:Y:S01]  /*4c10*/  FADD R204, R166, R179 ;  /* 0x000000b3a6cc7221 */ /* 0x000fe20000000000 */
[----:B------:R-:W-:Y:S01]  /*4c20*/  F2FP.F16.F32.PACK_AB R165, R179, R182 ;  /* 0x000000b6b3a5723e */ /* 0x000fe200000000ff */
[----:B------:R-:W-:Y:S01]  /*4c30*/  @!P4 FMUL R200, R200, 0.5 ;  /* 0x3f000000c8c8c820 */ /* 0x000fe20000400000 */
[----:B------:R-:W2:Y:S01]  /*4c40*/  MUFU.EX2 R154, R154 ;  /* 0x0000009a009a7308 */ /* 0x000ea20000000800 */
[----:B---3--:R-:W-:Y:S01]  /*4c50*/  FADD R196, R157, R176 ;  /* 0x000000b09dc47221 */ /* 0x008fe20000000000 */
[----:B-1----:R-:W-:Y:S01]  /*4c60*/  @!P3 FMUL R183, R183, R183 ;  /* 0x000000b7b7b7b220 */ /* 0x002fe20000400000 */
[----:B------:R-:W-:Y:S02]  /*4c70*/  FADD R197, R197, R204 ;  /* 0x000000ccc5c57221 */ /* 0x000fe40000000000 */
[----:B------:R-:W-:Y:S01]  /*4c80*/  FADD R193, R193, R196 ;  /* 0x000000c4c1c17221 */ /* 0x000fe20000000000 */
[----:B------:R-:W-:Y:S01]  /*4c90*/  FADD R205, R170, R183 ;  /* 0x000000b7aacd7221 */ /* 0x000fe20000000000 */
[----:B------:R-:W-:Y:S01]  /*4ca0*/  FADD R196, R155, R174 ;  /* 0x000000ae9bc47221 */ /* 0x000fe20000000000 */
[----:B------:R1:W3:Y:S01]  /*4cb0*/  MUFU.EX2 R195, R200 ;  /* 0x000000c800c37308 */ /* 0x0002e20000000800 */
[----:B----4-:R-:W-:Y:S01]  /*4cc0*/  @!P5 FMUL R192, R192, R192 ;  /* 0x000000c0c0c0d220 */ /* 0x010fe20000400000 */
[----:B------:R-:W-:Y:S01]  /*4cd0*/  FADD R193, R193, R194 ;  /* 0x000000c2c1c17221 */ /* 0x000fe20000000000 */
[----:B------:R-:W-:Y:S01]  /*4ce0*/  FADD R202, R202, R205 ;  /* 0x000000cdcaca7221 */ /* 0x000fe20000000000 */
[----:B------:R-:W-:Y:S01]  /*4cf0*/  FADD R196, R196, R203 ;  /* 0x000000cbc4c47221 */ /* 0x000fe20000000000 */
[----:B------:R-:W-:Y:S01]  /*4d00*/  F2FP.F16.F32.PACK_AB R155, R162, R159 ;  /* 0x0000009fa29b723e */ /* 0x000fe200000000ff */
[----:B------:R-:W-:Y:S01]  /*4d10*/  FADD R193, R193, R198 ;  /* 0x000000c6c1c17221 */ /* 0x000fe20000000000 */
[----:B------:R-:W-:Y:S01]  /*4d20*/  FADD R197, R197, R202 ;  /* 0x000000cac5c57221 */ /* 0x000fe20000000000 */
[----:B------:R-:W-:Y:S01]  /*4d30*/  F2FP.F16.F32.PACK_AB R159, R170, R167 ;  /* 0x000000a7aa9f723e */ /* 0x000fe200000000ff */
[----:B-1----:R-:W-:Y:S01]  /*4d40*/  FADD R200, R167, R192 ;  /* 0x000000c0a7c87221 */ /* 0x002fe20000000000 */
[----:B--2---:R-:W-:Y:S01]  /*4d50*/  @!P2 FMUL R154, R154, R154 ;  /* 0x0000009a9a9aa220 */ /* 0x004fe20000400000 */
[----:B------:R-:W-:-:S02]  /*4d60*/  F2FP.F16.F32.PACK_AB R162, R172, R173 ;  /* 0x000000adaca2723e */ /* 0x000fc400000000ff */
[----:B------:R-:W-:Y:S01]  /*4d70*/  FADD R201, R201, R200 ;  /* 0x000000c8c9c97221 */ /* 0x000fe20000000000 */
[----:B------:R-:W-:Y:S01]  /*4d80*/  FFMA R3, R154, R3, R193 ;  /* 0x000000039a037223 */ /* 0x000fe200000000c1 */
[----:B------:R-:W-:Y:S01]  /*4d90*/  SHF.L.U32 R193, R23, 0x1f, RZ ;  /* 0x0000001f17c17819 */ /* 0x000fe200000006ff */
[-C--:B------:R-:W-:Y:S01]  /*4da0*/  FMUL R24, R24, R154.reuse ;  /* 0x0000009a18187220 */ /* 0x080fe20000400000 */
[----:B------:R-:W-:Y:S01]  /*4db0*/  FADD R196, R196, R201 ;  /* 0x000000c9c4c47221 */ /* 0x000fe20000000000 */
[----:B---3--:R-:W-:Y:S01]  /*4dc0*/  @!P4 FMUL R195, R195, R195 ;  /* 0x000000c3c3c3c220 */ /* 0x008fe20000400000 */
[-C--:B------:R-:W-:Y:S01]  /*4dd0*/  FMUL R25, R25, R154.reuse ;  /* 0x0000009a19197220 */ /* 0x080fe20000400000 */
[-C--:B------:R-:W-:Y:S01]  /*4de0*/  FMUL R28, R28, R154.reuse ;  /* 0x0000009a1c1c7220 */ /* 0x080fe20000400000 */
[----:B------:R-:W-:Y:S01]  /*4df0*/  FADD R196, R196, R197 ;  /* 0x000000c5c4c47221 */ /* 0x000fe20000000000 */
[-C--:B------:R-:W-:Y:S01]  /*4e00*/  FMUL R29, R29, R154.reuse ;  /* 0x0000009a1d1d7220 */ /* 0x080fe20000400000 */
        /* <DEDUP_REMOVED lines=59> */
[----:B------:R-:W-:Y:S01]  /*51c0*/  FMUL R149, R149, R154 ;  /* 0x0000009a95957220 */ /* 0x000fe20000400000 */
[----:B------:R-:W-:Y:S01]  /*51d0*/  F2FP.F16.F32.PACK_AB R154, R161, R156 ;  /* 0x0000009ca19a723e */ /* 0x000fe200000000ff */
[----:B------:R1:W2:Y:S01]  /*51e0*/  SYNCS.PHASECHK.TRANS64.TRYWAIT P2, [UR10+0x3c400], R193 ;  /* 0x03c400c1ff0075a7 */ /* 0x0002a2000804014a */
[----:B------:R-:W-:Y:S01]  /*51f0*/  F2FP.F16.F32.PACK_AB R156, R160, R157 ;  /* 0x0000009da09c723e */ /* 0x000fe200000000ff */
[----:B------:R-:W-:Y:S01]  /*5200*/  FFMA R14, R195, R14, R196 ;  /* 0x0000000ec30e7223 */ /* 0x000fe200000000c4 */
[----:B------:R-:W-:Y:S01]  /*5210*/  F2FP.F16.F32.PACK_AB R157, R166, R163 ;  /* 0x000000a3a69d723e */ /* 0x000fe200000000ff */
        /* <DEDUP_REMOVED lines=64> */
[----:B------:R-:W-:-:S02]  /*5620*/  F2FP.F16.F32.PACK_AB R160, R168, R169 ;  /* 0x000000a9a8a0723e */ /* 0x000fc400000000ff */
[----:B------:R-:W-:Y:S02]  /*5630*/  F2FP.F16.F32.PACK_AB R161, R171, R174 ;  /* 0x000000aeaba1723e */ /* 0x000fe400000000ff */
[----:B------:R-:W-:Y:S02]  /*5640*/  F2FP.F16.F32.PACK_AB R163, R175, R178 ;  /* 0x000000b2afa3723e */ /* 0x000fe400000000ff */
[----:B------:R-:W-:Y:S01]  /*5650*/  F2FP.F16.F32.PACK_AB R166, R180, R181 ;  /* 0x000000b5b4a6723e */ /* 0x000fe200000000ff */
[----:B-12---:R-:W-:Y:S06]  /*5660*/  @!P0 BRA `(.L_x_29) ;  /* 0x0000000000048947 */ /* 0x006fec0003800000 */
[----:B------:R-:W-:Y:S01]  /*5670*/  BPT.TRAP 0x1 ;  /* 0x000000040000795c */ /* 0x000fe20000300000 */
.L_x_29:
[----:B------:R-:W-:Y:S05]  /*5680*/  @P2 BRA `(.L_x_30) ;  /* 0x0000000000082947 */ /* 0x000fea0003800000 */
[----:B------:R-:W1:Y:S02]  /*5690*/  SYNCS.PHASECHK.TRANS64.TRYWAIT P2, [UR10+0x3c400], R193 ;  /* 0x03c400c1ff0075a7 */ /* 0x000e64000804014a */
[----:B-1----:R-:W-:Y:S05]  /*56a0*/  @!P2 BRA `(.L_x_31) ;  /* 0x0000007c0064a947 */ /* 0x002fea0003800000 */
.L_x_30:
[----:B------:R-:W-:Y:S01]  /*56b0*/  ULEA UR14, UR5, UR7, 0xb ;  /* 0x00000007050e7291 */ /* 0x000fe2000f8e583f */
[----:B------:R-:W-:Y:S01]  /*56c0*/  WARPGROUP.ARRIVE ;  /* 0x00000000000079c5 */ /* 0x000fe20000000000 */
[----:B------:R-:W-:Y:S01]  /*56d0*/  UMOV UR11, 0x40000040 ;  /* 0x40000040000b7882 */ /* 0x000fe20000000000 */
[----:B------:R-:W-:-:S04]  /*56e0*/  F2FP.F16.F32.PACK_AB R167, R183, R192 ;  /* 0x000000c0b7a7723e */ /* 0x000fc800000000ff */
[----:B------:R-:W-:Y:S02]  /*56f0*/  UMOV UR10, UR14 ;  /* 0x0000000e000a7c82 */ /* 0x000fe40008000000 */
        /* <DEDUP_REMOVED lines=22> */
.L_x_32:
[----:B------:R-:W-:-:S04]  /*5860*/  ULEA UR10, UR6, UR38, 0x3 ;  /* 0x00000026060a7291 */ /* 0x000fc8000f8e183f */
[----:B------:R-:W-:-:S04]  /*5870*/  UIADD3 UR10, UR10, 0x3c428, URZ ;  /* 0x0003c4280a0a7890 */ /* 0x000fc8000fffe03f */
[----:B------:R-:W-:-:S09]  /*5880*/  UPRMT UR10, URZ, 0x654, UR10 ;  /* 0x000006543f0a7896 */ /* 0x000fd2000800000a */
[----:B------:R-:W-:Y:S01]  /*5890*/  SYNCS.ARRIVE.TRANS64.RED.A1T0 RZ, [UR10], RZ ;  /* 0x000000ffffff79a7 */ /* 0x000fe2000810040a */
[----:B------:R-:W-:Y:S05]  /*58a0*/  @P1 BRA `(.L_x_33) ;  /* 0x0000000000041947 */ /* 0x000fea0003800000 */
[----:B------:R-:W-:Y:S01]  /*58b0*/  BPT.TRAP 0x1 ;  /* 0x000000040000795c */ /* 0x000fe20000300000 */
.L_x_33:
[----:B------:R-:W-:-:S04]  /*58c0*/  UIADD3 UR6, UR6, 0x1, URZ ;  /* 0x0000000106067890 */ /* 0x000fc8000fffe03f */
[----:B------:R-:W-:-:S04]  /*58d0*/  UISETP.NE.AND UP0, UPT, UR6, 0x5, UPT ;  /* 0x000000050600788c */ /* 0x000fc8000bf05270 */
[----:B------:R-:W-:Y:S01]  /*58e0*/  USEL UR10, UR6, URZ, UP0 ;  /* 0x0000003f060a7287 */ /* 0x000fe20008000000 */
[----:B------:R-:W-:Y:S11]  /*58f0*/  @!P0 BRA `(.L_x_34) ;  /* 0x0000000000048947 */ /* 0x000ff60003800000 */
[----:B------:R-:W-:Y:S01]  /*5900*/  BPT.TRAP 0x1 ;  /* 0x000000040000795c */ /* 0x000fe20000300000 */
.L_x_34:
[----:B------:R-:W-:-:S04]  /*5910*/  ULEA UR6, UR10, UR38, 0x3 ;  /* 0x000000260a067291 */ /* 0x000fc8000f8e183f */
[----:B------:R-:W-:-:S04]  /*5920*/  UIADD3 UR6, UR6, 0x3c428, URZ ;  /* 0x0003c42806067890 */ /* 0x000fc8000fffe03f */
[----:B------:R-:W-:-:S09]  /*5930*/  UPRMT UR6, URZ, 0x654, UR6 ;  /* 0x000006543f067896 */ /* 0x000fd20008000006 */
[----:B------:R-:W-:Y:S01]  /*5940*/  SYNCS.ARRIVE.TRANS64.RED.A1T0 RZ, [UR6], RZ ;  /* 0x000000ffffff79a7 */ /* 0x000fe20008100406 */
[----:B------:R-:W-:Y:S05]  /*5950*/  @P1 BRA `(.L_x_35) ;  /* 0x0000000000041947 */ /* 0x000fea0003800000 */
[----:B------:R-:W-:Y:S01]  /*5960*/  BPT.TRAP 0x1 ;  /* 0x000000040000795c */ /* 0x000fe20000300000 */
.L_x_35:
[----:B------:R-:W-:Y:S01]  /*5970*/  UIADD3 UR5, UR5, 0x1, URZ ;  /* 0x0000000105057890 */ /* 0x000fe2000fffe03f */
[----:B------:R-:W-:Y:S01]  /*5980*/  ISETP.GT.AND P2, PT, R191, 0x1, PT ;  /* 0x00000001bf00780c */ /* 0x000fe20003f44270 */
[----:B------:R-:W-:Y:S01]  /*5990*/  UIADD3 UR6, UR10, 0x1, URZ ;  /* 0x000000010a067890 */ /* 0x000fe2000fffe03f */
[----:B------:R-:W-:Y:S01]  /*59a0*/  IADD3 R15, R15, 0x40, RZ ;  /* 0x000000400f0f7810 */ /* 0x000fe20007ffe0ff */
[----:B------:R-:W-:Y:S01]  /*59b0*/  UISETP.NE.AND UP1, UPT, UR5, 0x5, UPT ;  /* 0x000000050500788c */ /* 0x000fe2000bf25270 */
[----:B-1----:R-:W-:Y:S01]  /*59c0*/  IADD3 R168, R191, -0x1, RZ ;  /* 0xffffffffbfa87810 */ /* 0x002fe20007ffe0ff */
[----:B------:R-:W-:Y:S01]  /*59d0*/  UISETP.NE.AND UP0, UPT, UR6, 0x5, UPT ;  /* 0x000000050600788c */ /* 0x000fe2000bf05270 */
[----:B------:R-:W-:Y:S01]  /*59e0*/  MOV R195, R21 ;  /* 0x0000001500c37202 */ /* 0x000fe20000000f00 */
[----:B------:R-:W-:Y:S01]  /*59f0*/  USEL UR10, URZ, 0x1, UP1 ;  /* 0x000000013f0a7887 */ /* 0x000fe20008800000 */
[----:B------:R-:W-:Y:S01]  /*5a00*/  MOV R193, R20 ;  /* 0x0000001400c17202 */ /* 0x000fe20000000f00 */
[----:B------:R-:W-:-:S02]  /*5a10*/  USEL UR6, UR6, URZ, UP0 ;  /* 0x0000003f06067287 */ /* 0x000fc40008000000 */
[----:B------:R-:W-:Y:S02]  /*5a20*/  USEL UR37, UR5, URZ, UP1 ;  /* 0x0000003f05257287 */ /* 0x000fe40008800000 */
[----:B------:R-:W-:Y:S01]  /*5a30*/  LOP3.LUT R23, R23, UR10, RZ, 0x3c, !PT ;  /* 0x0000000a17177c12 */ /* 0x000fe2000f8e3cff */
[----:B------:R-:W-:Y:S09]  /*5a40*/  @P2 BRA `(.L_x_36) ;  /* 0xffffffdc00282947 */ /* 0x000ff2000383ffff */
.L_x_25:
[----:B------:R-:W-:-:S13]  /*5a50*/  ISETP.GE.AND P2, PT, R191, RZ, PT ;  /* 0x000000ffbf00720c */ /* 0x000fda0003f46270 */
[----:B------:R-:W-:Y:S05]  /*5a60*/  @!P2 BRA `(.L_x_37) ;  /* 0x00000028002ca947 */ /* 0x000fea0003800000 */
[----:B------:R-:W-:Y:S01]  /*5a70*/  VIADD R191, R191, 0x1 ;  /* 0x00000001bfbf7836 */ /* 0x000fe20000000000 */
[----:B------:R-:W-:Y:S01]  /*5a80*/  MOV R192, R21 ;  /* 0x0000001500c07202 */ /* 0x000fe20000000f00 */
[----:B------:R-:W-:Y:S01]  /*5a90*/  ULDC UR4, c[0x0][0x604] ;  /* 0x0001810000047ab9 */ /* 0x000fe20000000800 */
[----:B------:R-:W-:-:S07]  /*5aa0*/  MOV R193, R20 ;  /* 0x0000001400c17202 */ /* 0x000fce0000000f00 */
.L_x_48:
[----:B------:R-:W-:Y:S05]  /*5ab0*/  @!P0 BRA `(.L_x_38) ;  /* 0x0000000000048947 */ /* 0x000fea0003800000 */
[----:B------:R-:W-:Y:S01]  /*5ac0*/  BPT.TRAP 0x1 ;  /* 0x000000040000795c */ /* 0x000fe20000300000 */
.L_x_38:
[----:B------:R-:W-:Y:S01]  /*5ad0*/  ULEA UR5, UR37, UR38, 0x3 ;  /* 0x0000002625057291 */ /* 0x000fe2000f8e183f */
[----:B------:R-:W-:-:S08]  /*5ae0*/  SHF.L.U32 R20, R23, 0x1f, RZ ;  /* 0x0000001f17147819 */ /* 0x000fd000000006ff */
[----:B------:R-:W1:Y:S02]  /*5af0*/  SYNCS.PHASECHK.TRANS64.TRYWAIT P2, [UR5+0x3c400], R20 ;  /* 0x03c40014ff0075a7 */ /* 0x000e640008040145 */
[----:B-1----:R-:W-:Y:S05]  /*5b00*/  @!P2 BRA `(.L_x_39) ;  /* 0x000000780064a947 */ /* 0x002fea0003800000 */
.L_x_139:
        /* <DEDUP_REMOVED lines=100> */
.L_x_40:
[----:B-1----:R-:W-:Y:S01]  /*6150*/  MOV R20, UR60 ;  /* 0x0000003c00147c02 */ /* 0x002fe20008000f00 */
[C---:B------:R-:W-:Y:S01]  /*6160*/  VIADD R194, R15.reuse, 0x11 ;  /* 0x000000110fc27836 */ /* 0x040fe20000000000 */
[C---:B------:R-:W-:Y:S01]  /*6170*/  IADD3 R196, R15.reuse, 0x1, RZ ;  /* 0x000000010fc47810 */ /* 0x040fe20007ffe0ff */
[C---:B------:R-:W-:Y:S01]  /*6180*/  VIADD R216, R15.reuse, 0x38 ;  /* 0x000000380fd87836 */ /* 0x040fe20000000000 */
[----:B------:R-:W-:Y:S01]  /*6190*/  LEA R197, R20, R185, 0x6 ;  /* 0x000000b914c57211 */ /* 0x000fe200078e30ff */
[----:B------:R-:W-:Y:S01]  /*61a0*/  ULEA UR10, UR5, UR38, 0x3 ;  /* 0x00000026050a7291 */ /* 0x000fe2000f8e183f */
[----:B------:R-:W-:Y:S02]  /*61b0*/  IADD3 R21, R15, 0x8, RZ ;  /* 0x000000080f157810 */ /* 0x000fe40007ffe0ff */
[C---:B------:R-:W-:Y:S02]  /*61c0*/  ISETP.GE.AND P2, PT, R197.reuse, R15, PT ;  /* 0x0000000fc500720c */ /* 0x040fe40003f46270 */
[----:B------:R-:W-:-:S02]  /*61d0*/  ISETP.GE.AND P3, PT, R197, R196, PT ;  /* 0x000000c4c500720c */ /* 0x000fc40003f66270 */
[----:B------:R-:W-:Y:S02]  /*61e0*/  FSEL R195, R152, -INF , P2 ;  /* 0xff80000098c37808 */ /* 0x000fe40001000000 */
[----:B------:R-:W-:Y:S02]  /*61f0*/  IADD3 R152, R15, 0x9, RZ ;  /* 0x000000090f987810 */ /* 0x000fe40007ffe0ff */
[----:B------:R-:W-:Y:S02]  /*6200*/  ISETP.GE.AND P2, PT, R197, R21, PT ;  /* 0x00000015c500720c */ /* 0x000fe40003f46270 */
[----:B------:R-:W-:Y:S02]  /*6210*/  FSEL R20, R153, -INF , P3 ;  /* 0xff80000099147808 */ /* 0x000fe40001800000 */
[----:B------:R-:W-:Y:S02]  /*6220*/  FMNMX R199, R195, R192, !PT ;  /* 0x000000c0c3c77209 */ /* 0x000fe40007800000 */
[----:B------:R-:W-:-:S02]  /*6230*/  IADD3 R153, R15, 0x10, RZ ;  /* 0x000000100f997810 */ /* 0x000fc40007ffe0ff */
[C---:B------:R-:W-:Y:S02]  /*6240*/  ISETP.GE.AND P3, PT, R197.reuse, R152, PT ;  /* 0x00000098c500720c */ /* 0x040fe40003f66270 */
[----:B------:R-:W-:Y:S02]  /*6250*/  FSEL R156, R156, -INF , P2 ;  /* 0xff8000009c9c7808 */ /* 0x000fe40001000000 */
[----:B------:R-:W-:Y:S02]  /*6260*/  FMNMX R199, R20, R199, !PT ;  /* 0x000000c714c77209 */ /* 0x000fe40007800000 */
[----:B------:R-:W-:Y:S02]  /*6270*/  ISETP.GE.AND P2, PT, R197, R153, PT ;  /* 0x00000099c500720c */ /* 0x000fe40003f46270 */
[----:B------:R-:W-:Y:S02]  /*6280*/  FSEL R157, R157, -INF , P3 ;  /* 0xff8000009d9d7808 */ /* 0x000fe40001800000 */
[----:B------:R-:W-:-:S02]  /*6290*/  FMNMX R198, R156, R199, !PT ;  /* 0x000000c79cc67209 */ /* 0x000fc40007800000 */
[----:B------:R-:W-:Y:S02]  /*62a0*/  IADD3 R200, R15, 0x18, RZ ;  /* 0x000000180fc87810 */ /* 0x000fe40007ffe0ff */
[----:B------:R-:W-:Y:S02]  /*62b0*/  ISETP.GE.AND P3, PT, R197, R194, PT ;  /* 0x000000c2c500720c */ /* 0x000fe40003f66270 */
[----:B------:R-:W-:Y:S02]  /*62c0*/  FSEL R160, R160, -INF , P2 ;  /* 0xff800000a0a07808 */ /* 0x000fe40001000000 */
[----:B------:R-:W-:Y:S02]  /*62d0*/  FMNMX R199, R157, R198, !PT ;  /* 0x000000c69dc77209 */ /* 0x000fe40007800000 */
[----:B------:R-:W-:Y:S02]  /*62e0*/  IADD3 R198, R15, 0x19, RZ ;  /* 0x000000190fc67810 */ /* 0x000fe40007ffe0ff */
[----:B------:R-:W-:-:S02]  /*62f0*/  ISETP.GE.AND P2, PT, R197, R200, PT ;  /* 0x000000c8c500720c */ /* 0x000fc40003f46270 */
[----:B------:R-:W-:Y:S02]  /*6300*/  FSEL R161, R161, -INF , P3 ;  /* 0xff800000a1a17808 */ /* 0x000fe40001800000 */
[----:B------:R-:W-:Y:S02]  /*6310*/  FMNMX R204, R160, R199, !PT ;  /* 0x000000c7a0cc7209 */ /* 0x000fe40007800000 */
[----:B------:R-:W-:Y:S02]  /*6320*/  IADD3 R202, R15, 0x20, RZ ;  /* 0x000000200fca7810 */ /* 0x000fe40007ffe0ff */
        /* <DEDUP_REMOVED lines=23> */
[----:B------:R-:W-:Y:S02]  /*64a0*/  ISETP.GE.AND P3, PT, R197, R212, PT ;  /* 0x000000d4c500720c */ /* 0x000fe40003f66270 */
[----:B------:R-:W-:Y:S02]  /*64b0*/  FSEL R176, R176, -INF , P2 ;  /* 0xff800000b0b07808 */ /* 0x000fe40001000000 */
[----:B------:R-:W-:Y:S02]  /*64c0*/  FMNMX R199, R173, R214, !PT ;  /* 0x000000d6adc77209 */ /* 0x000fe40007800000 */
[----:B------:R-:W-:-:S02]  /*64d0*/  IADD3 R214, R15, 0x39, RZ ;  /* 0x000000390fd67810 */ /* 0x000fc40007ffe0ff */
[----:B------:R-:W-:Y:S02]  /*64e0*/  ISETP.GE.AND P2, PT, R197, R216, PT ;  /* 0x000000d8c500720c */ /* 0x000fe40003f46270 */
[----:B------:R-:W-:Y:S02]  /*64f0*/  FSEL R177, R177, -INF , P3 ;  /* 0xff800000b1b17808 */ /* 0x000fe40001800000 */
[----:B------:R-:W-:Y:S02]  /*6500*/  FMNMX R218, R176, R199, !PT ;  /* 0x000000c7b0da7209 */ /* 0x000fe40007800000 */
[----:B------:R-:W-:Y:S02]  /*6510*/  ISETP.GE.AND P3, PT, R197, R214, PT ;  /* 0x000000d6c500720c */ /* 0x000fe40003f66270 */
[----:B------:R-:W-:Y:S02]  /*6520*/  FSEL R180, R180, -INF , P2 ;  /* 0xff800000b4b47808 */ /* 0x000fe40001000000 */
[----:B------:R-:W-:-:S02]  /*6530*/  FMNMX R199, R177, R218, !PT ;  /* 0x000000dab1c77209 */ /* 0x000fc40007800000 */
[----:B------:R-:W-:Y:S02]  /*6540*/  FSEL R181, R181, -INF , P3 ;  /* 0xff800000b5b57808 */ /* 0x000fe40001800000 */
[----:B------:R-:W-:Y:S02]  /*6550*/  FMNMX R218, R180, R199, !PT ;  /* 0x000000c7b4da7209 */ /* 0x000fe40007800000 */
[----:B------:R-:W-:Y:S02]  /*6560*/  IADD3 R197, R197, 0x8, RZ ;  /* 0x00000008c5c57810 */ /* 0x000fe40007ffe0ff */
[----:B------:R-:W-:Y:S02]  /*6570*/  FMNMX R218, R181, R218, !PT ;  /* 0x000000dab5da7209 */ /* 0x000fe40007800000 */
[C---:B------:R-:W-:Y:S02]  /*6580*/  ISETP.GE.AND P2, PT, R197.reuse, R15, PT ;  /* 0x0000000fc500720c */ /* 0x040fe40003f46270 */
[----:B------:R-:W-:Y:S01]  /*6590*/  ISETP.GE.AND P3, PT, R197, R196, PT ;  /* 0x000000c4c500720c */ /* 0x000fe20003f66270 */
[----:B------:R-:W1:Y:S01]  /*65a0*/  SHFL.BFLY PT, R199, R218, 0x1, 0x1f ;  /* 0x0c201f00dac77f89 */ /* 0x000e6200000e0000 */
[----:B------:R-:W-:-:S02]  /*65b0*/  FSEL R154, R154, -INF , P2 ;  /* 0xff8000009a9a7808 */ /* 0x000fc40001000000 */
[----:B------:R-:W-:Y:S02]  /*65c0*/  ISETP.GE.AND P2, PT, R197, R21, PT ;  /* 0x00000015c500720c */ /* 0x000fe40003f46270 */
[----:B------:R-:W-:Y:S02]  /*65d0*/  FSEL R155, R155, -INF , P3 ;  /* 0xff8000009b9b7808 */ /* 0x000fe40001800000 */
[----:B------:R-:W-:Y:S02]  /*65e0*/  FMNMX R196, R154, R193, !PT ;  /* 0x000000c19ac47209 */ /* 0x000fe40007800000 */
[----:B------:R-:W-:Y:S02]  /*65f0*/  ISETP.GE.AND P3, PT, R197, R152, PT ;  /* 0x00000098c500720c */ /* 0x000fe40003f66270 */
[----:B------:R-:W-:Y:S02]  /*6600*/  FSEL R158, R158, -INF , P2 ;  /* 0xff8000009e9e7808 */ /* 0x000fe40001000000 */
[----:B------:R-:W-:-:S02]  /*6610*/  FMNMX R21, R155, R196, !PT ;  /* 0x000000c49b157209 */ /* 0x000fc40007800000 */
[----:B------:R-:W-:Y:S02]  /*6620*/  ISETP.GE.AND P2, PT, R197, R153, PT ;  /* 0x00000099c500720c */ /* 0x000fe40003f46270 */
[----:B------:R-:W-:Y:S02]  /*6630*/  FSEL R159, R159, -INF , P3 ;  /* 0xff8000009f9f7808 */ /* 0x000fe40001800000 */
[----:B------:R-:W-:Y:S02]  /*6640*/  FMNMX R152, R158, R21, !PT ;  /* 0x000000159e987209 */ /* 0x000fe40007800000 */
[----:B------:R-:W-:Y:S02]  /*6650*/  ISETP.GE.AND P4, PT, R197, R194, PT ;  /* 0x000000c2c500720c */ /* 0x000fe40003f86270 */
[----:B------:R-:W-:Y:S02]  /*6660*/  FSEL R162, R162, -INF , P2 ;  /* 0xff800000a2a27808 */ /* 0x000fe40001000000 */
[----:B-1----:R-:W-:-:S02]  /*6670*/  FMNMX R199, R218, R199, !PT ;  /* 0x000000c7dac77209 */ /* 0x002fc40007800000 */
[----:B------:R-:W-:Y:S02]  /*6680*/  FMNMX R153, R159, R152, !PT ;  /* 0x000000989f997209 */ /* 0x000fe40007800000 */
[----:B------:R-:W-:Y:S01]  /*6690*/  ISETP.GE.AND P3, PT, R197, R200, PT ;  /* 0x000000c8c500720c */ /* 0x000fe20003f66270 */
[----:B------:R-:W1:Y:S01]  /*66a0*/  SHFL.BFLY PT, R220, R199, 0x2, 0x1f ;  /* 0x0c401f00c7dc7f89 */ /* 0x000e6200000e0000 */
[----:B------:R-:W-:Y:S02]  /*66b0*/  FSEL R163, R163, -INF , P4 ;  /* 0xff800000a3a37808 */ /* 0x000fe40002000000 */
[----:B------:R-:W-:Y:S02]  /*66c0*/  FMNMX R152, R162, R153, !PT ;  /* 0x00000099a2987209 */ /* 0x000fe40007800000 */
[----:B------:R-:W-:Y:S02]  /*66d0*/  ISETP.GE.AND P2, PT, R197, R198, PT ;  /* 0x000000c6c500720c */ /* 0x000fe40003f46270 */
[----:B------:R-:W-:-:S02]  /*66e0*/  FSEL R166, R166, -INF , P3 ;  /* 0xff800000a6a67808 */ /* 0x000fc40001800000 */
[----:B------:R-:W-:Y:S02]  /*66f0*/  ISETP.GE.AND P4, PT, R197, R202, PT ;  /* 0x000000cac500720c */ /* 0x000fe40003f86270 */
[----:B------:R-:W-:Y:S02]  /*6700*/  FSEL R167, R167, -INF , P2 ;  /* 0xff800000a7a77808 */ /* 0x000fe40001000000 */
[C---:B------:R-:W-:Y:S02]  /*6710*/  ISETP.GE.AND P3, PT, R197.reuse, R204, PT ;  /* 0x000000ccc500720c */ /* 0x040fe40003f66270 */
[----:B------:R-:W-:Y:S02]  /*6720*/  FSEL R170, R170, -INF , P4 ;  /* 0xff800000aaaa7808 */ /* 0x000fe40002000000 */
[----:B------:R-:W-:Y:S02]  /*6730*/  ISETP.GE.AND P2, PT, R197, R208, PT ;  /* 0x000000d0c500720c */ /* 0x000fe40003f46270 */
[----:B------:R-:W-:-:S02]  /*6740*/  FSEL R171, R171, -INF , P3 ;  /* 0xff800000abab7808 */ /* 0x000fc40001800000 */
[----:B------:R-:W-:Y:S02]  /*6750*/  FSEL R175, R175, -INF , P2 ;  /* 0xff800000afaf7808 */ /* 0x000fe40001000000 */
[----:B------:R-:W-:Y:S02]  /*6760*/  ISETP.GE.AND P3, PT, R197, R212, PT ;  /* 0x000000d4c500720c */ /* 0x000fe40003f66270 */
[----:B-1----:R-:W-:Y:S02]  /*6770*/  FMNMX R21, R199, R220, !PT ;  /* 0x000000dcc7157209 */ /* 0x002fe40007800000 */
[----:B------:R-:W-:Y:S02]  /*6780*/  FMNMX R199, R163, R152, !PT ;  /* 0x00000098a3c77209 */ /* 0x000fe40007800000 */
[----:B------:R-:W-:Y:S02]  /*6790*/  FSETP.NEU.AND P5, PT, R21, -INF , PT ;  /* 0xff8000001500780b */ /* 0x000fe40003fad000 */
[----:B------:R-:W-:-:S02]  /*67a0*/  FMNMX R152, R166, R199, !PT ;  /* 0x000000c7a6987209 */ /* 0x000fc40007800000 */
[----:B------:R-:W-:Y:S02]  /*67b0*/  FSEL R153, R21, RZ, P5 ;  /* 0x000000ff15997208 */ /* 0x000fe40002800000 */
[----:B------:R-:W-:Y:S02]  /*67c0*/  FMNMX R199, R167, R152, !PT ;  /* 0x00000098a7c77209 */ /* 0x000fe40007800000 */
[----:B------:R-:W-:Y:S01]  /*67d0*/  ISETP.GE.AND P5, PT, R197, R206, PT ;  /* 0x000000cec500720c */ /* 0x000fe20003fa6270 */
[C---:B------:R-:W-:Y:S01]  /*67e0*/  FMUL R194, R153.reuse, UR4 ;  /* 0x0000000499c27c20 */ /* 0x040fe20008400000 */
[----:B------:R-:W-:Y:S01]  /*67f0*/  FMNMX R196, R170, R199, !PT ;  /* 0x000000c7aac47209 */ /* 0x000fe20007800000 */
[----:B------:R-:W-:Y:S01]  /*6800*/  FADD R153, -R153, R192 ;  /* 0x000000c099997221 */ /* 0x000fe20000000100 */
[----:B------:R-:W-:Y:S01]  /*6810*/  FSEL R174, R174, -INF , P5 ;  /* 0xff800000aeae7808 */ /* 0x000fe20002800000 */
[--C-:B------:R-:W-:Y:S01]  /*6820*/  FFMA R152, R195, UR4, -R194.reuse ;  /* 0x00000004c3987c23 */ /* 0x100fe200080008c2 */
[--C-:B------:R-:W-:Y:S01]  /*6830*/  FFMA R20, R20, UR4, -R194.reuse ;  /* 0x0000000414147c23 */ /* 0x100fe200080008c2 */
[----:B------:R-:W-:Y:S01]  /*6840*/  FMNMX R195, R171, R196, !PT ;  /* 0x000000c4abc37209 */ /* 0x000fe20007800000 */
[--C-:B------:R-:W-:Y:S01]  /*6850*/  FFMA R156, R156, UR4, -R194.reuse ;  /* 0x000000049c9c7c23 */ /* 0x100fe200080008c2 */
[----:B------:R-:W-:Y:S01]  /*6860*/  ISETP.GE.AND P4, PT, R197, R210, PT ;  /* 0x000000d2c500720c */ /* 0x000fe20003f86270 */
[--C-:B------:R-:W-:Y:S01]  /*6870*/  FFMA R160, R160, UR4, -R194.reuse ;  /* 0x00000004a0a07c23 */ /* 0x100fe200080008c2 */
[----:B------:R-:W-:Y:S01]  /*6880*/  FSETP.GEU.AND P6, PT, R152, -126, PT ;  /* 0xc2fc00009800780b */ /* 0x000fe20003fce000 */
[----:B------:R-:W-:Y:S01]  /*6890*/  FFMA R164, R164, UR4, -R194 ;  /* 0x00000004a4a47c23 */ /* 0x000fe200080008c2 */
[----:B------:R-:W-:Y:S01]  /*68a0*/  FSETP.GEU.AND P2, PT, R20, -126, PT ;  /* 0xc2fc00001400780b */ /* 0x000fe20003f4e000 */
[----:B------:R-:W-:Y:S01]  /*68b0*/  FMUL R153, R153, UR4 ;  /* 0x0000000499997c20 */ /* 0x000fe20008400000 */
[----:B------:R-:W-:-:S02]  /*68c0*/  FMNMX R196, R174, R195, !PT ;  /* 0x000000c3aec47209 */ /* 0x000fc40007800000 */
[----:B------:R-:W-:Y:S01]  /*68d0*/  FSEL R195, R179, -INF , P3 ;  /* 0xff800000b3c37808 */ /* 0x000fe20001800000 */
[----:B------:R-:W-:Y:S01]  /*68e0*/  FFMA R179, R157, UR4, -R194 ;  /* 0x000000049db37c23 */ /* 0x000fe200080008c2 */
[----:B------:R-:W-:Y:S02]  /*68f0*/  FSETP.GEU.AND P3, PT, R156, -126, PT ;  /* 0xc2fc00009c00780b */ /* 0x000fe40003f6e000 */
[----:B------:R-:W-:Y:S02]  /*6900*/  FSEL R178, R178, -INF , P4 ;  /* 0xff800000b2b27808 */ /* 0x000fe40002000000 */
[C---:B------:R-:W-:Y:S01]  /*6910*/  ISETP.GE.AND P5, PT, R197.reuse, R216, PT ;  /* 0x000000d8c500720c */ /* 0x040fe20003fa6270 */
[----:B------:R-:W-:Y:S01]  /*6920*/  @!P6 FMUL R152, R152, 0.5 ;  /* 0x3f0000009898e820 */ /* 0x000fe20000400000 */
[----:B------:R-:W-:Y:S01]  /*6930*/  ISETP.GE.AND P4, PT, R197, R214, PT ;  /* 0x000000d6c500720c */ /* 0x000fe20003f86270 */
[----:B------:R-:W-:Y:S01]  /*6940*/  @!P2 FMUL R20, R20, 0.5 ;  /* 0x3f0000001414a820 */ /* 0x000fe20000400000 */
[----:B------:R-:W-:-:S02]  /*6950*/  FMNMX R197, R175, R196, !PT ;  /* 0x000000c4afc57209 */ /* 0x000fc40007800000 */
[----:B------:R-:W-:Y:S01]  /*6960*/  FSEL R182, R182, -INF , P5 ;  /* 0xff800000b6b67808 */ /* 0x000fe20002800000 */
[----:B------:R1:W2:Y:S01]  /*6970*/  MUFU.EX2 R157, R20 ;  /* 0x00000014009d7308 */ /* 0x0002a20000000800 */
[----:B------:R-:W-:Y:S01]  /*6980*/  FMNMX R196, R178, R197, !PT ;  /* 0x000000c5b2c47209 */ /* 0x000fe20007800000 */
[----:B------:R-:W-:Y:S01]  /*6990*/  @!P3 FMUL R156, R156, 0.5 ;  /* 0x3f0000009c9cb820 */ /* 0x000fe20000400000 */
[----:B------:R-:W-:Y:S02]  /*69a0*/  FSEL R183, R183, -INF , P4 ;  /* 0xff800000b7b77808 */ /* 0x000fe40002000000 */
[----:B------:R-:W-:Y:S02]  /*69b0*/  FSETP.GEU.AND P5, PT, R160, -126, PT ;  /* 0xc2fc0000a000780b */ /* 0x000fe40003fae000 */
[----:B------:R-:W-:Y:S01]  /*69c0*/  FSETP.GEU.AND P4, PT, R179, -126, PT ;  /* 0xc2fc0000b300780b */ /* 0x000fe20003f8e000 */
[----:B------:R-:W3:Y:S01]  /*69d0*/  MUFU.EX2 R152, R152 ;  /* 0x0000009800987308 */ /* 0x000ee20000000800 */
[----:B------:R-:W-:Y:S01]  /*69e0*/  FMNMX R197, R195, R196, !PT ;  /* 0x000000c4c3c57209 */ /* 0x000fe20007800000 */
[----:B-1----:R-:W-:-:S03]  /*69f0*/  FFMA R20, R165, UR4, -R194 ;  /* 0x00000004a5147c23 */ /* 0x002fc600080008c2 */
[----:B------:R-:W-:Y:S01]  /*6a00*/  FMNMX R196, R182, R197, !PT ;  /* 0x000000c5b6c47209 */ /* 0x000fe20007800000 */
[--C-:B------:R-:W-:Y:S01]  /*6a10*/  FFMA R197, R168, UR4, -R194.reuse ;  /* 0x00000004a8c57c23 */ /* 0x100fe200080008c2 */
[--C-:B------:R-:W-:Y:S01]  /*6a20*/  FFMA R168, R169, UR4, -R194.reuse ;  /* 0x00000004a9a87c23 */ /* 0x100fe200080008c2 */
[----:B------:R-:W1:Y:S01]  /*6a30*/  MUFU.EX2 R156, R156 ;  /* 0x0000009c009c7308 */ /* 0x000e620000000800 */
[----:B------:R-:W-:Y:S01]  /*6a40*/  FMNMX R198, R183, R196, !PT ;  /* 0x000000c4b7c67209 */ /* 0x000fe20007800000 */
[----:B------:R-:W-:Y:S01]  /*6a50*/  @!P5 FMUL R160, R160, 0.5 ;  /* 0x3f000000a0a0d820 */ /* 0x000fe20000400000 */
[----:B------:R-:W-:Y:S01]  /*6a60*/  FFMA R196, R161, UR4, -R194 ;  /* 0x00000004a1c47c23 */ /* 0x000fe200080008c2 */
[----:B------:R-:W-:Y:S01]  /*6a70*/  @!P4 FMUL R179, R179, 0.5 ;  /* 0x3f000000b3b3c820 */ /* 0x000fe20000400000 */
[----:B--2---:R-:W-:Y:S01]  /*6a80*/  @!P2 FMUL R157, R157, R157 ;  /* 0x0000009d9d9da220 */ /* 0x004fe20000400000 */
[----:B------:R-:W2:Y:S01]  /*6a90*/  SHFL.BFLY PT, R199, R198, 0x1, 0x1f ;  /* 0x0c201f00c6c77f89 */ /* 0x000ea200000e0000 */
[----:B------:R-:W-:Y:S01]  /*6aa0*/  FSETP.GEU.AND P2, PT, R164, -126, PT ;  /* 0xc2fc0000a400780b */ /* 0x000fe20003f4e000 */
[----:B------:R-:W4:Y:S01]  /*6ab0*/  MUFU.EX2 R161, R179 ;  /* 0x000000b300a17308 */ /* 0x000f220000000800 */
[----:B---3--:R-:W-:Y:S01]  /*6ac0*/  @!P6 FMUL R152, R152, R152 ;  /* 0x000000989898e220 */ /* 0x008fe20000400000 */
[----:B------:R-:W-:-:S06]  /*6ad0*/  FSETP.GEU.AND P6, PT, R196, -126, PT ;  /* 0xc2fc0000c400780b */ /* 0x000fcc0003fce000 */
[----:B------:R-:W3:Y:S01]  /*6ae0*/  MUFU.EX2 R160, R160 ;  /* 0x000000a000a07308 */ /* 0x000ee20000000800 */
[----:B-1----:R-:W-:Y:S01]  /*6af0*/  @!P3 FMUL R156, R156, R156 ;  /* 0x0000009c9c9cb220 */ /* 0x002fe20000400000 */
[----:B------:R-:W-:Y:S02]  /*6b00*/  FSETP.GEU.AND P3, PT, R20, -126, PT ;  /* 0xc2fc00001400780b */ /* 0x000fe40003f6e000 */
[----:B------:R-:W-:-:S03]  /*6b10*/  @!P2 FMUL R164, R164, 0.5 ;  /* 0x3f000000a4a4a820 */ /* 0x000fc60000400000 */
[----:B------:R-:W-:Y:S01]  /*6b20*/  @!P6 FMUL R196, R196, 0.5 ;  /* 0x3f000000c4c4e820 */ /* 0x000fe20000400000 */
[----:B----4-:R-:W-:Y:S01]  /*6b30*/  @!P4 FMUL R161, R161, R161 ;  /* 0x000000a1a1a1c220 */ /* 0x010fe20000400000 */
[----:B------:R-:W-:Y:S02]  /*6b40*/  FSETP.GEU.AND P4, PT, R197, -126, PT ;  /* 0xc2fc0000c500780b */ /* 0x000fe40003f8e000 */
[----:B------:R1:W4:Y:S01]  /*6b50*/  MUFU.EX2 R165, R196 ;  /* 0x000000c400a57308 */ /* 0x0003220000000800 */
[----:B--2---:R-:W-:-:S03]  /*6b60*/  FMNMX R199, R198, R199, !PT ;  /* 0x000000c7c6c77209 */ /* 0x004fc60007800000 */
[----:B------:R-:W-:Y:S01]  /*6b70*/  @!P3 FMUL R20, R20, 0.5 ;  /* 0x3f0000001414b820 */ /* 0x000fe20000400000 */
[--C-:B------:R-:W-:Y:S01]  /*6b80*/  FFMA R198, R176, UR4, -R194.reuse ;  /* 0x00000004b0c67c23 */ /* 0x100fe200080008c2 */
[----:B---3--:R-:W-:Y:S01]  /*6b90*/  @!P5 FMUL R160, R160, R160 ;  /* 0x000000a0a0a0d220 */ /* 0x008fe20000400000 */
[----:B------:R-:W-:Y:S01]  /*6ba0*/  FSETP.GEU.AND P5, PT, R168, -126, PT ;  /* 0xc2fc0000a800780b */ /* 0x000fe20003fae000 */
[----:B------:R-:W2:Y:S01]  /*6bb0*/  MUFU.EX2 R164, R164 ;  /* 0x000000a400a47308 */ /* 0x000ea20000000800 */
[----:B------:R-:W3:Y:S01]  /*6bc0*/  SHFL.BFLY PT, R200, R199, 0x2, 0x1f ;  /* 0x0c401f00c7c87f89 */ /* 0x000ee200000e0000 */
[--C-:B-1----:R-:W-:Y:S01]  /*6bd0*/  FFMA R196, R172, UR4, -R194.reuse ;  /* 0x00000004acc47c23 */ /* 0x102fe200080008c2 */
[--C-:B------:R-:W-:Y:S01]  /*6be0*/  FFMA R172, R173, UR4, -R194.reuse ;  /* 0x00000004adac7c23 */ /* 0x100fe200080008c2 */
[----:B------:R-:W-:Y:S01]  /*6bf0*/  @!P4 FMUL R197, R197, 0.5 ;  /* 0x3f000000c5c5c820 */ /* 0x000fe20000400000 */
[----:B------:R-:W-:-:S03]  /*6c00*/  FFMA R176, R177, UR4, -R194 ;  /* 0x00000004b1b07c23 */ /* 0x000fc600080008c2 */
[----:B------:R-:W1:Y:S01]  /*6c10*/  MUFU.EX2 R169, R20 ;  /* 0x0000001400a97308 */ /* 0x000e620000000800 */
[----:B----4-:R-:W-:Y:S01]  /*6c20*/  @!P6 FMUL R165, R165, R165 ;  /* 0x000000a5a5a5e220 */ /* 0x010fe20000400000 */
[----:B------:R-:W-:Y:S02]  /*6c30*/  FSETP.GEU.AND P6, PT, R196, -126, PT ;  /* 0xc2fc0000c400780b */ /* 0x000fe40003fce000 */
[----:B------:R-:W-:-:S04]  /*6c40*/  @!P5 FMUL R168, R168, 0.5 ;  /* 0x3f000000a8a8d820 */ /* 0x000fc80000400000 */
[----:B------:R4:W5:Y:S01]  /*6c50*/  MUFU.EX2 R179, R197 ;  /* 0x000000c500b37308 */ /* 0x0009620000000800 */
[----:B--2---:R-:W-:Y:S01]  /*6c60*/  @!P2 FMUL R164, R164, R164 ;  /* 0x000000a4a4a4a220 */ /* 0x004fe20000400000 */
[----:B------:R-:W-:-:S05]  /*6c70*/  FSETP.GEU.AND P2, PT, R172, -126, PT ;  /* 0xc2fc0000ac00780b */ /* 0x000fca0003f4e000 */
[----:B------:R-:W-:Y:S01]  /*6c80*/  @!P6 FMUL R196, R196, 0.5 ;  /* 0x3f000000c4c4e820 */ /* 0x000fe20000400000 */
[----:B------:R-:W2:Y:S01]  /*6c90*/  MUFU.EX2 R168, R168 ;  /* 0x000000a800a87308 */ /* 0x000ea20000000800 */
[----:B-1----:R-:W-:Y:S01]  /*6ca0*/  @!P3 FMUL R169, R169, R169 ;  /* 0x000000a9a9a9b220 */ /* 0x002fe20000400000 */
[----:B------:R-:W-:Y:S01]  /*6cb0*/  FSETP.GEU.AND P3, PT, R198, -126, PT ;  /* 0xc2fc0000c600780b */ /* 0x000fe20003f6e000 */
[--C-:B----4-:R-:W-:Y:S01]  /*6cc0*/  FFMA R197, R180, UR4, -R194.reuse ;  /* 0x00000004b4c57c23 */ /* 0x110fe200080008c2 */
[----:B---3--:R-:W-:Y:S01]  /*6cd0*/  FMNMX R20, R199, R200, !PT ;  /* 0x000000c8c7147209 */ /* 0x008fe20007800000 */
[----:B------:R-:W-:Y:S02]  /*6ce0*/  FFMA R180, R181, UR4, -R194 ;  /* 0x00000004b5b47c23 */ /* 0x000fe400080008c2 */
[----:B------:R-:W-:Y:S01]  /*6cf0*/  @!P2 FMUL R172, R172, 0.5 ;  /* 0x3f000000acaca820 */ /* 0x000fe20000400000 */
[----:B------:R-:W1:Y:S01]  /*6d00*/  MUFU.EX2 R173, R196 ;  /* 0x000000c400ad7308 */ /* 0x000e620000000800 */
[----:B-----5:R-:W-:Y:S01]  /*6d10*/  @!P4 FMUL R179, R179, R179 ;  /* 0x000000b3b3b3c220 */ /* 0x020fe20000400000 */
[----:B------:R-:W-:-:S05]  /*6d20*/  FSETP.GEU.AND P4, PT, R176, -126, PT ;  /* 0xc2fc0000b000780b */ /* 0x000fca0003f8e000 */
[----:B------:R-:W-:Y:S01]  /*6d30*/  @!P3 FMUL R198, R198, 0.5 ;  /* 0x3f000000c6c6b820 */ /* 0x000fe20000400000 */
[----:B------:R-:W3:Y:S01]  /*6d40*/  MUFU.EX2 R172, R172 ;  /* 0x000000ac00ac7308 */ /* 0x000ee20000000800 */
[----:B--2---:R-:W-:Y:S01]  /*6d50*/  @!P5 FMUL R168, R168, R168 ;  /* 0x000000a8a8a8d220 */ /* 0x004fe20000400000 */
[----:B------:R-:W-:-:S04]  /*6d60*/  FSETP.NEU.AND P5, PT, R20, -INF , PT ;  /* 0xff8000001400780b */ /* 0x000fc80003fad000 */
[----:B------:R-:W-:Y:S01]  /*6d70*/  FSEL R200, R20, RZ, P5 ;  /* 0x000000ff14c87208 */ /* 0x000fe20002800000 */
[----:B------:R-:W-:Y:S01]  /*6d80*/  @!P4 FMUL R176, R176, 0.5 ;  /* 0x3f000000b0b0c820 */ /* 0x000fe20000400000 */
[----:B------:R2:W4:Y:S01]  /*6d90*/  MUFU.EX2 R177, R198 ;  /* 0x000000c600b17308 */ /* 0x0005220000000800 */
[----:B-1----:R-:W-:Y:S01]  /*6da0*/  @!P6 FMUL R173, R173, R173 ;  /* 0x000000adadade220 */ /* 0x002fe20000400000 */
[----:B------:R-:W-:Y:S01]  /*6db0*/  FSETP.GEU.AND P6, PT, R180, -126, PT ;  /* 0xc2fc0000b400780b */ /* 0x000fe20003fce000 */
[C---:B------:R-:W-:Y:S01]  /*6dc0*/  FMUL R199, R200.reuse, UR4 ;  /* 0x00000004c8c77c20 */ /* 0x040fe20008400000 */
[----:B------:R-:W-:Y:S01]  /*6dd0*/  FSETP.GEU.AND P5, PT, R197, -126, PT ;  /* 0xc2fc0000c500780b */ /* 0x000fe20003fae000 */
[----:B------:R-:W-:Y:S02]  /*6de0*/  FADD R200, -R200, R193 ;  /* 0x000000c1c8c87221 */ /* 0x000fe40000000100 */
[--C-:B------:R-:W-:Y:S01]  /*6df0*/  FFMA R154, R154, UR4, -R199.reuse ;  /* 0x000000049a9a7c23 */ /* 0x100fe200080008c7 */
[----:B------:R-:W1:Y:S01]  /*6e00*/  MUFU.EX2 R176, R176 ;  /* 0x000000b000b07308 */ /* 0x000e620000000800 */
[----:B---3--:R-:W-:Y:S01]  /*6e10*/  @!P2 FMUL R172, R172, R172 ;  /* 0x000000acacaca220 */ /* 0x008fe20000400000 */
[--C-:B------:R-:W-:Y:S01]  /*6e20*/  FFMA R194, R155, UR4, -R199.reuse ;  /* 0x000000049bc27c23 */ /* 0x100fe200080008c7 */
[--C-:B------:R-:W-:Y:S01]  /*6e30*/  FFMA R158, R158, UR4, -R199.reuse ;  /* 0x000000049e9e7c23 */ /* 0x100fe200080008c7 */
[----:B------:R-:W-:Y:S01]  /*6e40*/  FSETP.GEU.AND P2, PT, R154, -126, PT ;  /* 0xc2fc00009a00780b */ /* 0x000fe20003f4e000 */
[--C-:B------:R-:W-:Y:S01]  /*6e50*/  FFMA R196, R159, UR4, -R199.reuse ;  /* 0x000000049fc47c23 */ /* 0x100fe200080008c7 */
[--C-:B------:R-:W-:Y:S01]  /*6e60*/  FFMA R162, R162, UR4, -R199.reuse ;  /* 0x00000004a2a27c23 */ /* 0x100fe200080008c7 */
[----:B------:R-:W-:Y:S01]  /*6e70*/  @!P6 FMUL R180, R180, 0.5 ;  /* 0x3f000000b4b4e820 */ /* 0x000fe20000400000 */
[--C-:B--2---:R-:W-:Y:S01]  /*6e80*/  FFMA R198, R163, UR4, -R199.reuse ;  /* 0x00000004a3c67c23 */ /* 0x104fe200080008c7 */
[----:B----4-:R-:W-:Y:S01]  /*6e90*/  @!P3 FMUL R177, R177, R177 ;  /* 0x000000b1b1b1b220 */ /* 0x010fe20000400000 */
[----:B------:R-:W-:Y:S01]  /*6ea0*/  FSETP.GEU.AND P3, PT, R194, -126, PT ;  /* 0xc2fc0000c200780b */ /* 0x000fe20003f6e000 */
[----:B------:R-:W-:Y:S01]  /*6eb0*/  @!P5 FMUL R197, R197, 0.5 ;  /* 0x3f000000c5c5d820 */ /* 0x000fe20000400000 */
[--C-:B------:R-:W-:Y:S01]  /*6ec0*/  FFMA R166, R166, UR4, -R199.reuse ;  /* 0x00000004a6a67c23 */ /* 0x100fe200080008c7 */
[----:B------:R-:W2:Y:S01]  /*6ed0*/  MUFU.EX2 R180, R180 ;  /* 0x000000b400b47308 */ /* 0x000ea20000000800 */
[--C-:B------:R-:W-:Y:S01]  /*6ee0*/  FFMA R171, R171, UR4, -R199.reuse ;  /* 0x00000004abab7c23 */ /* 0x100fe200080008c7 */
[--C-:B------:R-:W-:Y:S01]  /*6ef0*/  FFMA R175, R175, UR4, -R199.reuse ;  /* 0x00000004afaf7c23 */ /* 0x100fe200080008c7 */
[----:B------:R-:W-:Y:S01]  /*6f00*/  FFMA R195, R195, UR4, -R199 ;  /* 0x00000004c3c37c23 */ /* 0x000fe200080008c7 */
[----:B------:R-:W-:Y:S01]  /*6f10*/  @!P2 FMUL R154, R154, 0.5 ;  /* 0x3f0000009a9aa820 */ /* 0x000fe20000400000 */
[----:B-1----:R-:W-:Y:S01]  /*6f20*/  @!P4 FMUL R176, R176, R176 ;  /* 0x000000b0b0b0c220 */ /* 0x002fe20000400000 */
[----:B------:R-:W-:Y:S01]  /*6f30*/  FSETP.GEU.AND P4, PT, R158, -126, PT ;  /* 0xc2fc00009e00780b */ /* 0x000fe20003f8e000 */
[----:B------:R-:W-:Y:S01]  /*6f40*/  FMUL R201, R200, UR4 ;  /* 0x00000004c8c97c20 */ /* 0x000fe20008400000 */
[----:B------:R-:W1:Y:S02]  /*6f50*/  MUFU.EX2 R181, R197 ;  /* 0x000000c500b57308 */ /* 0x000e640000000800 */
[----:B------:R-:W-:-:S06]  /*6f60*/  @!P3 FMUL R194, R194, 0.5 ;  /* 0x3f000000c2c2b820 */ /* 0x000fcc0000400000 */
[----:B------:R3:W4:Y:S01]  /*6f70*/  MUFU.EX2 R155, R154 ;  /* 0x0000009a009b7308 */ /* 0x0007220000000800 */
[----:B--2---:R-:W-:Y:S01]  /*6f80*/  @!P6 FMUL R180, R180, R180 ;  /* 0x000000b4b4b4e220 */ /* 0x004fe20000400000 */
[----:B------:R-:W-:Y:S01]  /*6f90*/  FSETP.GEU.AND P6, PT, R162, -126, PT ;  /* 0xc2fc0000a200780b */ /* 0x000fe20003fce000 */
[----:B------:R-:W-:-:S05]  /*6fa0*/  @!P4 FMUL R158, R158, 0.5 ;  /* 0x3f0000009e9ec820 */ /* 0x000fca0000400000 */
[----:B------:R-:W2:Y:S01]  /*6fb0*/  MUFU.EX2 R194, R194 ;  /* 0x000000c200c27308 */ /* 0x000ea20000000800 */
[----:B-1----:R-:W-:Y:S01]  /*6fc0*/  @!P5 FMUL R181, R181, R181 ;  /* 0x000000b5b5b5d220 */ /* 0x002fe20000400000 */
[----:B------:R-:W-:Y:S01]  /*6fd0*/  FSETP.GEU.AND P5, PT, R196, -126, PT ;  /* 0xc2fc0000c400780b */ /* 0x000fe20003fae000 */
[----:B---3--:R-:W-:Y:S02]  /*6fe0*/  FFMA R154, R167, UR4, -R199 ;  /* 0x00000004a79a7c23 */ /* 0x008fe400080008c7 */
[----:B------:R-:W-:Y:S02]  /*6ff0*/  FADD R197, R164, R181 ;  /* 0x000000b5a4c57221 */ /* 0x000fe40000000000 */
[----:B------:R-:W-:Y:S01]  /*7000*/  @!P6 FMUL R162, R162, 0.5 ;  /* 0x3f000000a2a2e820 */ /* 0x000fe20000400000 */
[----:B------:R1:W3:Y:S01]  /*7010*/  MUFU.EX2 R159, R158 ;  /* 0x0000009e009f7308 */ /* 0x0002e20000000800 */
[----:B----4-:R-:W-:Y:S01]  /*7020*/  @!P2 FMUL R155, R155, R155 ;  /* 0x0000009b9b9ba220 */ /* 0x010fe20000400000 */
[----:B------:R-:W-:-:S05]  /*7030*/  FSETP.GEU.AND P2, PT, R198, -126, PT ;  /* 0xc2fc0000c600780b */ /* 0x000fca0003f4e000 */
[----:B------:R-:W-:Y:S01]  /*7040*/  @!P5 FMUL R196, R196, 0.5 ;  /* 0x3f000000c4c4d820 */ /* 0x000fe20000400000 */
[----:B------:R4:W5:Y:S01]  /*7050*/  MUFU.EX2 R163, R162 ;  /* 0x000000a200a37308 */ /* 0x0009620000000800 */
[----:B--2---:R-:W-:Y:S01]  /*7060*/  @!P3 FMUL R194, R194, R194 ;  /* 0x000000c2c2c2b220 */ /* 0x004fe20000400000 */
[----:B------:R-:W-:Y:S01]  /*7070*/  FSETP.GEU.AND P3, PT, R166, -126, PT ;  /* 0xc2fc0000a600780b */ /* 0x000fe20003f6e000 */
[----:B-1----:R-:W-:-:S04]  /*7080*/  FFMA R158, R170, UR4, -R199 ;  /* 0x00000004aa9e7c23 */ /* 0x002fc800080008c7 */
[----:B------:R-:W-:Y:S01]  /*7090*/  @!P2 FMUL R198, R198, 0.5 ;  /* 0x3f000000c6c6a820 */ /* 0x000fe20000400000 */
[----:B------:R-:W1:Y:S01]  /*70a0*/  MUFU.EX2 R196, R196 ;  /* 0x000000c400c47308 */ /* 0x000e620000000800 */
[----:B---3--:R-:W-:Y:S01]  /*70b0*/  @!P4 FMUL R159, R159, R159 ;  /* 0x0000009f9f9fc220 */ /* 0x008fe20000400000 */
[----:B------:R-:W-:Y:S01]  /*70c0*/  FSETP.GEU.AND P4, PT, R154, -126, PT ;  /* 0xc2fc00009a00780b */ /* 0x000fe20003f8e000 */
[----:B----4-:R-:W-:-:S04]  /*70d0*/  FFMA R162, R174, UR4, -R199 ;  /* 0x00000004aea27c23 */ /* 0x010fc800080008c7 */
[----:B------:R-:W-:Y:S01]  /*70e0*/  @!P3 FMUL R166, R166, 0.5 ;  /* 0x3f000000a6a6b820 */ /* 0x000fe20000400000 */
[----:B------:R-:W2:Y:S01]  /*70f0*/  MUFU.EX2 R198, R198 ;  /* 0x000000c600c67308 */ /* 0x000ea20000000800 */
[----:B-----5:R-:W-:Y:S01]  /*7100*/  @!P6 FMUL R163, R163, R163 ;  /* 0x000000a3a3a3e220 */ /* 0x020fe20000400000 */
[----:B------:R-:W-:-:S05]  /*7110*/  FSETP.GEU.AND P6, PT, R171, -126, PT ;  /* 0xc2fc0000ab00780b */ /* 0x000fca0003fce000 */
[----:B------:R-:W-:Y:S01]  /*7120*/  @!P4 FMUL R154, R154, 0.5 ;  /* 0x3f0000009a9ac820 */ /* 0x000fe20000400000 */
[----:B------:R3:W4:Y:S01]  /*7130*/  MUFU.EX2 R167, R166 ;  /* 0x000000a600a77308 */ /* 0x0007220000000800 */
[----:B-1----:R-:W-:Y:S01]  /*7140*/  @!P5 FMUL R196, R196, R196 ;  /* 0x000000c4c4c4d220 */ /* 0x002fe20000400000 */
[----:B------:R-:W-:-:S05]  /*7150*/  FSETP.GEU.AND P5, PT, R158, -126, PT ;  /* 0xc2fc00009e00780b */ /* 0x000fca0003fae000 */
[----:B------:R-:W-:Y:S01]  /*7160*/  @!P6 FMUL R171, R171, 0.5 ;  /* 0x3f000000ababe820 */ /* 0x000fe20000400000 */
[----:B------:R1:W5:Y:S01]  /*7170*/  MUFU.EX2 R170, R154 ;  /* 0x0000009a00aa7308 */ /* 0x0003620000000800 */
[----:B--2---:R-:W-:Y:S01]  /*7180*/  @!P2 FMUL R198, R198, R198 ;  /* 0x000000c6c6c6a220 */ /* 0x004fe20000400000 */
[----:B------:R-:W-:Y:S01]  /*7190*/  FSETP.GEU.AND P2, PT, R162, -126, PT ;  /* 0xc2fc0000a200780b */ /* 0x000fe20003f4e000 */
[----:B---3--:R-:W-:-:S04]  /*71a0*/  FADD R166, R161, R172 ;  /* 0x000000aca1a67221 */ /* 0x008fc80000000000 */
[----:B------:R-:W-:Y:S01]  /*71b0*/  @!P5 FMUL R158, R158, 0.5 ;  /* 0x3f0000009e9ed820 */ /* 0x000fe20000400000 */
[----:B------:R-:W2:Y:S01]  /*71c0*/  MUFU.EX2 R171, R171 ;  /* 0x000000ab00ab7308 */ /* 0x000ea20000000800 */
[----:B----4-:R-:W-:Y:S01]  /*71d0*/  @!P3 FMUL R167, R167, R167 ;  /* 0x000000a7a7a7b220 */ /* 0x010fe20000400000 */
[----:B------:R-:W-:Y:S01]  /*71e0*/  FSETP.GEU.AND P3, PT, R175, -126, PT ;  /* 0xc2fc0000af00780b */ /* 0x000fe20003f6e000 */
[----:B-1----:R-:W-:-:S04]  /*71f0*/  FFMA R154, R178, UR4, -R199 ;  /* 0x00000004b29a7c23 */ /* 0x002fc800080008c7 */
[----:B------:R-:W-:Y:S01]  /*7200*/  @!P2 FMUL R162, R162, 0.5 ;  /* 0x3f000000a2a2a820 */ /* 0x000fe20000400000 */
[----:B------:R1:W3:Y:S01]  /*7210*/  MUFU.EX2 R174, R158 ;  /* 0x0000009e00ae7308 */ /* 0x0002e20000000800 */
[----:B-----5:R-:W-:Y:S01]  /*7220*/  @!P4 FMUL R170, R170, R170 ;  /* 0x000000aaaaaac220 */ /* 0x020fe20000400000 */
[----:B------:R-:W-:-:S05]  /*7230*/  FSETP.GEU.AND P4, PT, R154, -126, PT ;  /* 0xc2fc00009a00780b */ /* 0x000fca0003f8e000 */
[----:B------:R-:W-:Y:S01]  /*7240*/  @!P3 FMUL R175, R175, 0.5 ;  /* 0x3f000000afafb820 */ /* 0x000fe20000400000 */
[----:B------:R4:W5:Y:S01]  /*7250*/  MUFU.EX2 R178, R162 ;  /* 0x000000a200b27308 */ /* 0x0009620000000800 */
[----:B-1----:R-:W-:Y:S01]  /*7260*/  FFMA R158, R182, UR4, -R199 ;  /* 0x00000004b69e7c23 */ /* 0x002fe200080008c7 */
[----:B--2---:R-:W-:-:S04]  /*7270*/  @!P6 FMUL R171, R171, R171 ;  /* 0x000000abababe220 */ /* 0x004fc80000400000 */
[----:B------:R-:W-:Y:S01]  /*7280*/  FSETP.GEU.AND P6, PT, R158, -126, PT ;  /* 0xc2fc00009e00780b */ /* 0x000fe20003fce000 */
[----:B------:R-:W-:Y:S01]  /*7290*/  @!P4 FMUL R154, R154, 0.5 ;  /* 0x3f0000009a9ac820 */ /* 0x000fe20000400000 */
[----:B------:R-:W1:Y:S01]  /*72a0*/  MUFU.EX2 R175, R175 ;  /* 0x000000af00af7308 */ /* 0x000e620000000800 */
[----:B----4-:R-:W-:Y:S01]  /*72b0*/  FFMA R162, R183, UR4, -R199 ;  /* 0x00000004b7a27c23 */ /* 0x010fe200080008c7 */
[----:B---3--:R-:W-:Y:S01]  /*72c0*/  @!P5 FMUL R174, R174, R174 ;  /* 0x000000aeaeaed220 */ /* 0x008fe20000400000 */
[----:B------:R-:W-:Y:S01]  /*72d0*/  FSETP.GEU.AND P5, PT, R195, -126, PT ;  /* 0xc2fc0000c300780b */ /* 0x000fe20003fae000 */
[----:B------:R-:W-:-:S04]  /*72e0*/  FADD R199, R169, R180 ;  /* 0x000000b4a9c77221 */ /* 0x000fc80000000000 */
[----:B------:R2:W3:Y:S01]  /*72f0*/  MUFU.EX2 R182, R154 ;  /* 0x0000009a00b67308 */ /* 0x0004e20000000800 */
[----:B-----5:R-:W-:Y:S01]  /*7300*/  @!P2 FMUL R178, R178, R178 ;  /* 0x000000b2b2b2a220 */ /* 0x020fe20000400000 */
[----:B------:R-:W-:Y:S01]  /*7310*/  FSETP.GEU.AND P2, PT, R162, -126, PT ;  /* 0xc2fc0000a200780b */ /* 0x000fe20003f4e000 */
[----:B------:R-:W-:Y:S01]  /*7320*/  @!P6 FMUL R158, R158, 0.5 ;  /* 0x3f0000009e9ee820 */ /* 0x000fe20000400000 */
[----:B------:R-:W-:Y:S01]  /*7330*/  FADD R199, R166, R199 ;  /* 0x000000c7a6c77221 */ /* 0x000fe20000000000 */
[----:B------:R-:W-:-:S03]  /*7340*/  FADD R166, R159, R178 ;  /* 0x000000b29fa67221 */ /* 0x000fc60000000000 */
[----:B------:R-:W-:Y:S01]  /*7350*/  @!P5 FMUL R195, R195, 0.5 ;  /* 0x3f000000c3c3d820 */ /* 0x000fe20000400000 */
[----:B-1----:R-:W-:Y:S01]  /*7360*/  @!P3 FMUL R175, R175, R175 ;  /* 0x000000afafafb220 */ /* 0x002fe20000400000 */
[----:B------:R-:W-:Y:S01]  /*7370*/  FSETP.GEU.AND P3, PT, R153, -126, PT ;  /* 0xc2fc00009900780b */ /* 0x000fe20003f6e000 */
[----:B------:R1:W4:Y:S01]  /*7380*/  MUFU.EX2 R192, R158 ;  /* 0x0000009e00c07308 */ /* 0x0003220000000800 */
[----:B--2---:R-:W-:-:S03]  /*7390*/  FADD R154, R157, R168 ;  /* 0x000000a89d9a7221 */ /* 0x004fc60000000000 */
[----:B------:R-:W-:Y:S01]  /*73a0*/  @!P2 FMUL R162, R162, 0.5 ;  /* 0x3f000000a2a2a820 */ /* 0x000fe20000400000 */
[----:B---3--:R-:W-:Y:S01]  /*73b0*/  @!P4 FMUL R182, R182, R182 ;  /* 0x000000b6b6b6c220 */ /* 0x008fe20000400000 */
[----:B------:R-:W-:Y:S02]  /*73c0*/  FSETP.GEU.AND P4, PT, R201, -126, PT ;  /* 0xc2fc0000c900780b */ /* 0x000fe40003f8e000 */
[----:B------:R2:W3:Y:S01]  /*73d0*/  MUFU.EX2 R183, R195 ;  /* 0x000000c300b77308 */ /* 0x0004e20000000800 */
[----:B-1----:R-:W-:Y:S01]  /*73e0*/  FADD R158, R152, R179 ;  /* 0x000000b3989e7221 */ /* 0x002fe20000000000 */
[----:B------:R-:W-:Y:S01]  /*73f0*/  FADD R202, R163, R182 ;  /* 0x000000b6a3ca7221 */ /* 0x000fe20000000000 */
[----:B------:R-:W-:Y:S01]  /*7400*/  F2FP.F16.F32.PACK_AB R152, R157, R152 ;  /* 0x000000989d98723e */ /* 0x000fe200000000ff */
[----:B------:R-:W-:Y:S01]  /*7410*/  @!P3 FMUL R153, R153, 0.5 ;  /* 0x3f0000009999b820 */ /* 0x000fe20000400000 */
[----:B------:R-:W-:Y:S02]  /*7420*/  F2FP.F16.F32.PACK_AB R157, R198, R163 ;  /* 0x000000a3c69d723e */ /* 0x000fe400000000ff */
[----:B------:R-:W-:Y:S01]  /*7430*/  F2FP.F16.F32.PACK_AB R163, R175, R178 ;  /* 0x000000b2afa3723e */ /* 0x000fe200000000ff */
[----:B------:R1:W5:Y:S01]  /*7440*/  MUFU.EX2 R193, R162 ;  /* 0x000000a200c17308 */ /* 0x0003620000000800 */
[----:B--2---:R-:W-:Y:S01]  /*7450*/  FADD R195, R165, R176 ;  /* 0x000000b0a5c37221 */ /* 0x004fe20000000000 */
[----:B----4-:R-:W-:Y:S01]  /*7460*/  @!P6 FMUL R192, R192, R192 ;  /* 0x000000c0c0c0e220 */ /* 0x010fe20000400000 */
[----:B------:R-:W-:-:S02]  /*7470*/  @!P4 FMUL R201, R201, 0.5 ;  /* 0x3f000000c9c9c820 */ /* 0x000fc40000400000 */
[----:B------:R-:W-:Y:S01]  /*7480*/  FADD R200, R154, R195 ;  /* 0x000000c39ac87221 */ /* 0x000fe20000000000 */
[----:B------:R-:W-:Y:S01]  /*7490*/  FADD R195, R160, R177 ;  /* 0x000000b1a0c37221 */ /* 0x000fe20000000000 */
[----:B------:R-:W-:Y:S01]  /*74a0*/  FADD R205, R167, R192 ;  /* 0x000000c0a7cd7221 */ /* 0x000fe20000000000 */
[----:B------:R2:W4:Y:S01]  /*74b0*/  MUFU.EX2 R154, R153 ;  /* 0x00000099009a7308 */ /* 0x0005220000000800 */
[----:B-1----:R-:W-:Y:S01]  /*74c0*/  FADD R162, R156, R173 ;  /* 0x000000ad9ca27221 */ /* 0x002fe20000000000 */
[----:B------:R-:W-:Y:S01]  /*74d0*/  FADD R158, R158, R195 ;  /* 0x000000c39e9e7221 */ /* 0x000fe20000000000 */
[----:B---3--:R-:W-:Y:S01]  /*74e0*/  @!P5 FMUL R183, R183, R183 ;  /* 0x000000b7b7b7d220 */ /* 0x008fe20000400000 */
[----:B------:R-:W-:Y:S01]  /*74f0*/  FADD R199, R200, R199 ;  /* 0x000000c7c8c77221 */ /* 0x000fe20000000000 */
[----:B------:R-:W-:Y:S01]  /*7500*/  FADD R197, R162, R197 ;  /* 0x000000c5a2c57221 */ /* 0x000fe20000000000 */
[----:B------:R-:W-:Y:S01]  /*7510*/  FADD R162, R194, R171 ;  /* 0x000000abc2a27221 */ /* 0x000fe20000000000 */
[----:B------:R-:W-:Y:S01]  /*7520*/  FADD R203, R198, R183 ;  /* 0x000000b7c6cb7221 */ /* 0x000fe20000000000 */
[----:B------:R-:W1:Y:S01]  /*7530*/  MUFU.EX2 R201, R201 ;  /* 0x000000c900c97308 */ /* 0x000e620000000800 */
[----:B-----5:R-:W-:Y:S01]  /*7540*/  @!P2 FMUL R193, R193, R193 ;  /* 0x000000c1c1c1a220 */ /* 0x020fe20000400000 */
[----:B------:R-:W-:Y:S01]  /*7550*/  FADD R158, R158, R197 ;  /* 0x000000c59e9e7221 */ /* 0x000fe20000000000 */
[----:B------:R-:W-:Y:S01]  /*7560*/  FADD R195, R196, R175 ;  /* 0x000000afc4c37221 */ /* 0x000fe20000000000 */
[----:B--2---:R-:W-:Y:S01]  /*7570*/  FADD R153, R155, R174 ;  /* 0x000000ae9b997221 */ /* 0x004fe20000000000 */
[----:B------:R-:W-:Y:S01]  /*7580*/  FADD R204, R170, R193 ;  /* 0x000000c1aacc7221 */ /* 0x000fe20000000000 */
[----:B------:R-:W-:Y:S01]  /*7590*/  FADD R199, R158, R199 ;  /* 0x000000c79ec77221 */ /* 0x000fe20000000000 */
[----:B------:R-:W-:Y:S01]  /*75a0*/  FADD R162, R162, R203 ;  /* 0x000000cba2a27221 */ /* 0x000fe20000000000 */
[----:B------:R-:W-:Y:S01]  /*75b0*/  FADD R153, R153, R202 ;  /* 0x000000ca99997221 */ /* 0x000fe20000000000 */
[----:B----4-:R-:W-:Y:S01]  /*75c0*/  @!P3 FMUL R154, R154, R154 ;  /* 0x0000009a9a9ab220 */ /* 0x010fe20000400000 */
[----:B------:R-:W-:Y:S01]  /*75d0*/  FADD R195, R195, R204 ;  /* 0x000000ccc3c37221 */ /* 0x000fe20000000000 */
[----:B------:R-:W-:Y:S01]  /*75e0*/  FADD R166, R166, R205 ;  /* 0x000000cda6a67221 */ /* 0x000fe20000000000 */
[----:B------:R-:W-:Y:S01]  /*75f0*/  F2FP.F16.F32.PACK_AB R158, R169, R164 ;  /* 0x000000a4a99e723e */ /* 0x000fe200000000ff */
[----:B------:R-:W-:Y:S01]  /*7600*/  FFMA R3, R154, R3, R199 ;  /* 0x000000039a037223 */ /* 0x000fe200000000c7 */
        /* <DEDUP_REMOVED lines=65> */
[----:B------:R-:W-:Y:S01]  /*7a20*/  FADD R162, R162, R195 ;  /* 0x000000c3a2a27221 */ /* 0x000fe20000000000 */
[----:B------:R-:W-:Y:S01]  /*7a30*/  FADD R153, R153, R166 ;  /* 0x000000a699997221 */ /* 0x000fe20000000000 */
[----:B------:R-:W-:Y:S01]  /*7a40*/  F2FP.F16.F32.PACK_AB R156, R165, R160 ;  /* 0x000000a0a59c723e */ /* 0x000fe200000000ff */
[----:B-1----:R-:W-:Y:S01]  /*7a50*/  @!P4 FMUL R201, R201, R201 ;  /* 0x000000c9c9c9c220 */ /* 0x002fe20000400000 */
[----:B------:R-:W-:Y:S01]  /*7a60*/  F2FP.F16.F32.PACK_AB R160, R168, R179 ;  /* 0x000000b3a8a0723e */ /* 0x000fe200000000ff */
[----:B------:R-:W-:Y:S01]  /*7a70*/  FADD R162, R153, R162 ;  /* 0x000000a299a27221 */ /* 0x000fe20000000000 */
[----:B------:R-:W-:Y:S01]  /*7a80*/  SHF.L.U32 R168, R23, 0x1f, RZ ;  /* 0x0000001f17a87819 */ /* 0x000fe200000006ff */
[----:B------:R-:W-:Y:S01]  /*7a90*/  FMUL R26, R26, R201 ;  /* 0x000000c91a1a7220 */ /* 0x000fe20000400000 */
[----:B------:R-:W-:Y:S01]  /*7aa0*/  F2FP.F16.F32.PACK_AB R153, R194, R155 ;  /* 0x0000009bc299723e */ /* 0x000fe200000000ff */
[----:B------:R-:W-:Y:S01]  /*7ab0*/  FFMA R14, R201, R14, R162 ;  /* 0x0000000ec90e7223 */ /* 0x000fe200000000a2 */
[----:B------:R1:W2:Y:S01]  /*7ac0*/  SYNCS.PHASECHK.TRANS64.TRYWAIT P2, [UR10+0x3c400], R168 ;  /* 0x03c400a8ff0075a7 */ /* 0x0002a2000804014a */
[----:B------:R-:W-:Y:S01]  /*7ad0*/  F2FP.F16.F32.PACK_AB R155, R196, R159 ;  /* 0x0000009fc49b723e */ /* 0x000fe200000000ff */
[----:B------:R-:W-:Y:S01]  /*7ae0*/  FMUL R27, R27, R201 ;  /* 0x000000c91b1b7220 */ /* 0x000fe20000400000 */
[----:B------:R-:W-:Y:S01]  /*7af0*/  F2FP.F16.F32.PACK_AB R162, R172, R173 ;  /* 0x000000adaca2723e */ /* 0x000fe200000000ff */
[----:B------:R-:W-:Y:S01]  /*7b00*/  FMUL R30, R30, R201 ;  /* 0x000000c91e1e7220 */ /* 0x000fe20000400000 */
[----:B------:R-:W-:Y:S01]  /*7b10*/  F2FP.F16.F32.PACK_AB R164, R176, R177 ;  /* 0x000000b1b0a4723e */ /* 0x000fe200000000ff */
[----:B------:R-:W-:Y:S01]  /*7b20*/  FMUL R31, R31, R201 ;  /* 0x000000c91f1f7220 */ /* 0x000fe20000400000 */
        /* <DEDUP_REMOVED lines=63> */
[----:B------:R-:W-:Y:S01]  /*7f20*/  F2FP.F16.F32.PACK_AB R165, R183, R182 ;  /* 0x000000b6b7a5723e */ /* 0x000fe200000000ff */
[----:B-12---:R-:W-:Y:S06]  /*7f30*/  @!P0 BRA `(.L_x_41) ;  /* 0x0000000000048947 */ /* 0x006fec0003800000 */
[----:B------:R-:W-:Y:S01]  /*7f40*/  BPT.TRAP 0x1 ;  /* 0x000000040000795c */ /* 0x000fe20000300000 */
.L_x_41:
[----:B------:R-:W-:Y:S05]  /*7f50*/  @P2 BRA `(.L_x_42) ;  /* 0x0000000000082947 */ /* 0x000fea0003800000 */
[----:B------:R-:W1:Y:S02]  /*7f60*/  SYNCS.PHASECHK.TRANS64.TRYWAIT P2, [UR10+0x3c400], R168 ;  /* 0x03c400a8ff0075a7 */ /* 0x000e64000804014a */
[----:B-1----:R-:W-:Y:S05]  /*7f70*/  @!P2 BRA `(.L_x_43) ;  /* 0x000000540060a947 */ /* 0x002fea0003800000 */
.L_x_42:
[----:B------:R-:W-:Y:S01]  /*7f80*/  ULEA UR14, UR5, UR7, 0xb ;  /* 0x00000007050e7291 */ /* 0x000fe2000f8e583f */
[----:B------:R-:W-:Y:S01]  /*7f90*/  WARPGROUP.ARRIVE ;  /* 0x00000000000079c5 */ /* 0x000fe20000000000 */
[----:B------:R-:W-:Y:S01]  /*7fa0*/  UMOV UR11, 0x40000040 ;  /* 0x40000040000b7882 */ /* 0x000fe20000000000 */
[----:B-1----:R-:W-:-:S04]  /*7fb0*/  F2FP.F16.F32.PACK_AB R167, R193, R192 ;  /* 0x000000c0c1a7723e */ /* 0x002fc800000000ff */
        /* <DEDUP_REMOVED lines=23> */
.L_x_44:
[----:B------:R-:W-:-:S04]  /*8130*/  ULEA UR10, UR6, UR38, 0x3 ;  /* 0x00000026060a7291 */ /* 0x000fc8000f8e183f */
[----:B------:R-:W-:-:S04]  /*8140*/  UIADD3 UR10, UR10, 0x3c428, URZ ;  /* 0x0003c4280a0a7890 */ /* 0x000fc8000fffe03f */
[----:B------:R-:W-:-:S09]  /*8150*/  UPRMT UR10, URZ, 0x654, UR10 ;  /* 0x000006543f0a7896 */ /* 0x000fd2000800000a */
[----:B------:R-:W-:Y:S01]  /*8160*/  SYNCS.ARRIVE.TRANS64.RED.A1T0 RZ, [UR10], RZ ;  /* 0x000000ffffff79a7 */ /* 0x000fe2000810040a */
[----:B------:R-:W-:Y:S05]  /*8170*/  @P1 BRA `(.L_x_45) ;  /* 0x0000000000041947 */ /* 0x000fea0003800000 */
[----:B------:R-:W-:Y:S01]  /*8180*/  BPT.TRAP 0x1 ;  /* 0x000000040000795c */ /* 0x000fe20000300000 */
.L_x_45:
[----:B------:R-:W-:-:S04]  /*8190*/  UIADD3 UR6, UR6, 0x1, URZ ;  /* 0x0000000106067890 */ /* 0x000fc8000fffe03f */
[----:B------:R-:W-:-:S04]  /*81a0*/  UISETP.NE.AND UP0, UPT, UR6, 0x5, UPT ;  /* 0x000000050600788c */ /* 0x000fc8000bf05270 */
[----:B------:R-:W-:Y:S01]  /*81b0*/  USEL UR10, UR6, URZ, UP0 ;  /* 0x0000003f060a7287 */ /* 0x000fe20008000000 */
[----:B------:R-:W-:Y:S11]  /*81c0*/  @!P0 BRA `(.L_x_46) ;  /* 0x0000000000048947 */ /* 0x000ff60003800000 */
[----:B------:R-:W-:Y:S01]  /*81d0*/  BPT.TRAP 0x1 ;  /* 0x000000040000795c */ /* 0x000fe20000300000 */
.L_x_46:
[----:B------:R-:W-:-:S04]  /*81e0*/  ULEA UR6, UR10, UR38, 0x3 ;  /* 0x000000260a067291 */ /* 0x000fc8000f8e183f */
[----:B------:R-:W-:-:S04]  /*81f0*/  UIADD3 UR6, UR6, 0x3c428, URZ ;  /* 0x0003c42806067890 */ /* 0x000fc8000fffe03f */
[----:B------:R-:W-:-:S09]  /*8200*/  UPRMT UR6, URZ, 0x654, UR6 ;  /* 0x000006543f067896 */ /* 0x000fd20008000006 */
[----:B------:R-:W-:Y:S01]  /*8210*/  SYNCS.ARRIVE.TRANS64.RED.A1T0 RZ, [UR6], RZ ;  /* 0x000000ffffff79a7 */ /* 0x000fe20008100406 */
[----:B------:R-:W-:Y:S05]  /*8220*/  @P1 BRA `(.L_x_47) ;  /* 0x0000000000041947 */ /* 0x000fea0003800000 */
[----:B------:R-:W-:Y:S01]  /*8230*/  BPT.TRAP 0x1 ;  /* 0x000000040000795c */ /* 0x000fe20000300000 */
.L_x_47:
[----:B------:R-:W-:Y:S01]  /*8240*/  UIADD3 UR5, UR5, 0x1, URZ ;  /* 0x0000000105057890 */ /* 0x000fe2000fffe03f */
[C---:B------:R-:W-:Y:S01]  /*8250*/  ISETP.GT.AND P2, PT, R191.reuse, 0x1, PT ;  /* 0x00000001bf00780c */ /* 0x040fe20003f44270 */
[----:B------:R-:W-:Y:S01]  /*8260*/  UIADD3 UR6, UR10, 0x1, URZ ;  /* 0x000000010a067890 */ /* 0x000fe2000fffe03f */
[----:B------:R-:W-:Y:S01]  /*8270*/  IADD3 R191, R191, -0x1, RZ ;  /* 0xffffffffbfbf7810 */ /* 0x000fe20007ffe0ff */
[----:B------:R-:W-:Y:S01]  /*8280*/  UISETP.NE.AND UP1, UPT, UR5, 0x5, UPT ;  /* 0x000000050500788c */ /* 0x000fe2000bf25270 */
[----:B------:R-:W-:Y:S01]  /*8290*/  IADD3 R15, R15, 0x40, RZ ;  /* 0x000000400f0f7810 */ /* 0x000fe20007ffe0ff */
        /* <DEDUP_REMOVED lines=8> */
.L_x_37:
[----:B------:R-:W-:-:S13]  /*8320*/  R2UR UR4, R16 ;  /* 0x00000000100472ca */ /* 0x000fda00000e0000 */
[----:B------:R-:W-:-:S04]  /*8330*/  ULOP3.LUT UR4, UR4, 0x1, URZ, 0xfc, !UPT ;  /* 0x0000000104047892 */ /* 0x000fc8000f8efc3f */
[----:B------:R-:W-:-:S06]  /*8340*/  UISETP.NE.AND UP0, UPT, UR4, 0x3, UPT ;  /* 0x000000030400788c */ /* 0x000fcc000bf05270 */
[----:B------:R-:W-:-:S13]  /*8350*/  PLOP3.LUT P2, PT, PT, PT, UP0, 0x80, 0x0 ;  /* 0x000000000000781c */ /* 0x000fda0003f4f008 */
[----:B------:R-:W-:Y:S05]  /*8360*/  @!P2 BRA `(.L_x_49) ;  /* 0x000000000004a947 */ /* 0x000fea0003800000 */
[----:B------:R-:W-:Y:S01]  /*8370*/  BPT.TRAP 0x1 ;  /* 0x000000040000795c */ /* 0x000fe20000300000 */
.L_x_49:
[----:B------:R-:W-:Y:S01]  /*8380*/  R2UR UR5, R16 ;  /* 0x00000000100572ca */ /* 0x000fe200000e0000 */
[----:B------:R-:W-:-:S04]  /*8390*/  ULEA UR4, UR61, UR38, 0x3 ;  /* 0x000000263d047291 */ /* 0x000fc8000f8e183f */
[----:B------:R-:W-:-:S04]  /*83a0*/  UIADD3 UR4, UR4, 0x3c460, URZ ;  /* 0x0003c46004047890 */ /* 0x000fc8000fffe03f */
[----:B------:R-:W-:-:S04]  /*83b0*/  UPRMT UR4, URZ, 0x654, UR4 ;  /* 0x000006543f047896 */ /* 0x000fc80008000004 */
[----:B------:R-:W-:-:S05]  /*83c0*/  UISETP.GT.U32.AND UP0, UPT, UR5, 0x1, UPT ;  /* 0x000000010500788c */ /* 0x000fca000bf04070 */
[----:B------:R-:W-:Y:S01]  /*83d0*/  SYNCS.ARRIVE.TRANS64.RED.A1T0 RZ, [UR4], RZ ;  /* 0x000000ffffff79a7 */ /* 0x000fe20008100404 */
[----:B------:R-:W-:-:S13]  /*83e0*/  PLOP3.LUT P2, PT, PT, PT, UP0, 0x80, 0x0 ;  /* 0x000000000000781c */ /* 0x000fda0003f4f008 */
[----:B------:R-:W-:Y:S05]  /*83f0*/  @P2 BRA `(.L_x_50) ;  /* 0x0000000000042947 */ /* 0x000fea0003800000 */
[----:B------:R-:W-:Y:S01]  /*8400*/  BPT.TRAP 0x1 ;  /* 0x000000040000795c */ /* 0x000fe20000300000 */
.L_x_50:
[----:B------:R-:W-:Y:S05]  /*8410*/  @!P0 BRA `(.L_x_51) ;  /* 0x0000000000048947 */ /* 0x000fea0003800000 */
[----:B------:R-:W-:Y:S01]  /*8420*/  BPT.TRAP 0x1 ;  /* 0x000000040000795c */ /* 0x000fe20000300000 */
.L_x_51:
[----:B------:R-:W-:-:S04]  /*8430*/  ULEA UR6, UR6, UR38, 0x3 ;  /* 0x0000002606067291 */ /* 0x000fc8000f8e183f */
[----:B------:R-:W-:-:S04]  /*8440*/  UIADD3 UR6, UR6, 0x3c428, URZ ;  /* 0x0003c42806067890 */ /* 0x000fc8000fffe03f */
[----:B------:R-:W-:-:S09]  /*8450*/  UPRMT UR6, URZ, 0x654, UR6 ;  /* 0x000006543f067896 */ /* 0x000fd20008000006 */
[----:B------:R-:W-:Y:S01]  /*8460*/  SYNCS.ARRIVE.TRANS64.RED.A1T0 RZ, [UR6], RZ ;  /* 0x000000ffffff79a7 */ /* 0x000fe20008100406 */
[----:B------:R-:W-:Y:S05]  /*8470*/  @P1 BRA `(.L_x_52) ;  /* 0x0000000000041947 */ /* 0x000fea0003800000 */
[----:B------:R-:W-:Y:S01]  /*8480*/  BPT.TRAP 0x1 ;  /* 0x000000040000795c */ /* 0x000fe20000300000 */
.L_x_52:
[----:B------:R-:W1:Y:S01]  /*8490*/  SHFL.BFLY PT, R4, R3, 0x1, 0x1f ;  /* 0x0c201f0003047f89 */ /* 0x000e6200000e0000 */
[----:B------:R-:W-:Y:S01]  /*84a0*/  BSSY B0, `(.L_x_53) ;  /* 0x0000023000007945 */ /* 0x000fe20003800000 */
[----:B------:R-:W-:Y:S02]  /*84b0*/  MOV R6, 0x7f800000 ;  /* 0x7f80000000067802 */ /* 0x000fe40000000f00 */
[----:B------:R-:W2:Y:S01]  /*84c0*/  SHFL.BFLY PT, R5, R14, 0x1, 0x1f ;  /* 0x0c201f000e057f89 */ /* 0x000ea200000e0000 */
[----:B------:R-:W-:Y:S01]  /*84d0*/  MOV R9, 0x3f800000 ;  /* 0x3f80000000097802 */ /* 0x000fe20000000f00 */
[----:B-1----:R-:W-:Y:S01]  /*84e0*/  FADD R4, R4, R3 ;  /* 0x0000000304047221 */ /* 0x002fe20000000000 */
[----:B--2---:R-:W-:-:S04]  /*84f0*/  FADD R15, R5, R14 ;  /* 0x0000000e050f7221 */ /* 0x004fc80000000000 */
[----:B------:R-:W1:Y:S01]  /*8500*/  SHFL.BFLY PT, R7, R4, 0x2, 0x1f ;  /* 0x0c401f0004077f89 */ /* 0x000e6200000e0000 */
[----:B------:R-:W-:-:S03]  /*8510*/  IMAD.MOV.U32 R5, RZ, RZ, 0x3f800000 ;  /* 0x3f800000ff057424 */ /* 0x000fc600078e00ff */
[----:B------:R-:W2:Y:S01]  /*8520*/  SHFL.BFLY PT, R152, R15, 0x2, 0x1f ;  /* 0x0c401f000f987f89 */ /* 0x000ea200000e0000 */
[C---:B-1----:R-:W-:Y:S01]  /*8530*/  FSETP.NE.AND P0, PT, R4.reuse, -R7, PT ;  /* 0x800000070400720b */ /* 0x042fe20003f05000 */
[----:B------:R-:W-:Y:S01]  /*8540*/  FADD R3, R4, R7 ;  /* 0x0000000704037221 */ /* 0x000fe20000000000 */
[----:B------:R-:W-:Y:S01]  /*8550*/  MOV R7, 0x7f800000 ;  /* 0x7f80000000077802 */ /* 0x000fe20000000f00 */
[----:B--2---:R-:W-:-:S10]  /*8560*/  FADD R8, R15, R152 ;  /* 0x000000980f087221 */ /* 0x004fd40000000000 */
[----:B------:R-:W-:Y:S05]  /*8570*/  @!P0 BRA `(.L_x_54) ;  /* 0x0000000000548947 */ /* 0x000fea0003800000 */
[----:B------:R-:W-:Y:S01]  /*8580*/  IADD3 R4, R3, 0x1800000, RZ ;  /* 0x0180000003047810 */ /* 0x000fe20007ffe0ff */
[----:B------:R-:W-:Y:S03]  /*8590*/  BSSY B1, `(.L_x_55) ;  /* 0x000000c000017945 */ /* 0x000fe60003800000 */
[----:B------:R-:W-:-:S04]  /*85a0*/  LOP3.LUT R4, R4, 0x7f800000, RZ, 0xc0, !PT ;  /* 0x7f80000004047812 */ /* 0x000fc800078ec0ff */
[----:B------:R-:W-:-:S13]  /*85b0*/  ISETP.GT.U32.AND P0, PT, R4, 0x1ffffff, PT ;  /* 0x01ffffff0400780c */ /* 0x000fda0003f04070 */
[----:B------:R-:W-:Y:S05]  /*85c0*/  @P0 BRA `(.L_x_56) ;  /* 0x0000000000100947 */ /* 0x000fea0003800000 */
[----:B------:R-:W-:-:S07]  /*85d0*/  MOV R10, 0x85f0 ;  /* 0x000085f0000a7802 */ /* 0x000fce0000000f00 */
[----:B------:R-:W-:Y:S05]  /*85e0*/  CALL.REL.NOINC `($__internal_0_$__cuda_sm20_rcp_rn_f32_slowpath) ;  /* 0x0000005000d87944 */ /* 0x000fea0003c00000 */
[----:B------:R-:W-:Y:S01]  /*85f0*/  MOV R5, R11 ;  /* 0x0000000b00057202 */ /* 0x000fe20000000f00 */
[----:B------:R-:W-:Y:S06]  /*8600*/  BRA `(.L_x_57) ;  /* 0x0000000000107947 */ /* 0x000fec0003800000 */
.L_x_56:
[----:B------:R-:W1:Y:S02]  /*8610*/  MUFU.RCP R4, R3 ;  /* 0x0000000300047308 */ /* 0x000e640000001000 */
[----:B-1----:R-:W-:-:S04]  /*8620*/  FFMA R5, R3, R4, -1 ;  /* 0xbf80000003057423 */ /* 0x002fc80000000004 */
[----:B------:R-:W-:-:S04]  /*8630*/  FADD.FTZ R5, -R5, -RZ ;  /* 0x800000ff05057221 */ /* 0x000fc80000010100 */
[----:B------:R-:W-:-:S07]  /*8640*/  FFMA R5, R4, R5, R4 ;  /* 0x0000000504057223 */ /* 0x000fce0000000004 */
.L_x_57:
[----:B------:R-:W-:Y:S05]  /*8650*/  BSYNC B1 ;  /* 0x0000000000017941 */ /* 0x000fea0003800000 */
.L_x_55:
[----:B------:R-:W-:Y:S01]  /*8660*/  FSETP.GEU.AND P0, PT, |R3|, 1.175494350822287508e-38, PT ;  /* 0x008000000300780b */ /* 0x000fe20003f0e200 */
[----:B------:R-:W-:-:S12]  /*8670*/  ULDC UR4, c[0x0][0x600] ;  /* 0x0001800000047ab9 */ /* 0x000fd80000000800 */
[----:B------:R-:W-:-:S04]  /*8680*/  @!P0 FMUL R3, R3, 16777216 ;  /* 0x4b80000003038820 */ /* 0x000fc80000400000 */
[----:B------:R-:W1:Y:S02]  /*8690*/  MUFU.LG2 R4, R3 ;  /* 0x0000000300047308 */ /* 0x000e640000000c00 */
[----:B-1----:R-:W-:-:S04]  /*86a0*/  @!P0 FADD R4, R4, -24 ;  /* 0xc1c0000004048421 */ /* 0x002fc80000000000 */
[----:B------:R-:W-:-:S04]  /*86b0*/  FMUL R4, R4, 0.69314718246459960938 ;  /* 0x3f31721804047820 */ /* 0x000fc80000400000 */
[----:B------:R-:W-:-:S07]  /*86c0*/  FFMA R7, R21, UR4, R4 ;  /* 0x0000000415077c23 */ /* 0x000fce0008000004 */
.L_x_54:
[----:B------:R-:W-:Y:S05]  /*86d0*/  BSYNC B0 ;  /* 0x0000000000007941 */ /* 0x000fea0003800000 */
.L_x_53:
[----:B------:R-:W-:Y:S01]  /*86e0*/  FSETP.NE.AND P0, PT, R15, -R152, PT ;  /* 0x800000980f00720b */ /* 0x000fe20003f05000 */
[----:B------:R-:W-:Y:S01]  /*86f0*/  ULDC UR4, c[0x0][0x608] ;  /* 0x0001820000047ab9 */ /* 0x000fe20000000800 */
[----:B------:R-:W-:Y:S01]  /*8700*/  BSSY B0, `(.L_x_58) ;  /* 0x0000059000007945 */ /* 0x000fe20003800000 */
[----:B------:R-:W-:-:S04]  /*8710*/  FMUL R5, R5, UR4 ;  /* 0x0000000405057c20 */ /* 0x000fc80008400000 */
        /* <DEDUP_REMOVED lines=64> */
[----:B------:R-:W-:Y:S06]  /*8b20*/  @!P0 BRA `(.L_x_59) ;  /* 0x0000000000588947 */ /* 0x000fec0003800000 */
[----:B------:R-:W-:Y:S01]  /*8b30*/  IADD3 R3, R8, 0x1800000, RZ ;  /* 0x0180000008037810 */ /* 0x000fe20007ffe0ff */
[----:B------:R-:W-:Y:S03]  /*8b40*/  BSSY B1, `(.L_x_60) ;  /* 0x000000d000017945 */ /* 0x000fe60003800000 */
[----:B------:R-:W-:-:S04]  /*8b50*/  LOP3.LUT R3, R3, 0x7f800000, RZ, 0xc0, !PT ;  /* 0x7f80000003037812 */ /* 0x000fc800078ec0ff */
[----:B------:R-:W-:-:S13]  /*8b60*/  ISETP.GT.U32.AND P0, PT, R3, 0x1ffffff, PT ;  /* 0x01ffffff0300780c */ /* 0x000fda0003f04070 */
[----:B------:R-:W-:Y:S05]  /*8b70*/  @P0 BRA `(.L_x_61) ;  /* 0x0000000000140947 */ /* 0x000fea0003800000 */
[----:B------:R-:W-:Y:S02]  /*8b80*/  MOV R3, R8 ;  /* 0x0000000800037202 */ /* 0x000fe40000000f00 */
[----:B------:R-:W-:-:S07]  /*8b90*/  MOV R10, 0x8bb0 ;  /* 0x00008bb0000a7802 */ /* 0x000fce0000000f00 */
[----:B------:R-:W-:Y:S05]  /*8ba0*/  CALL.REL.NOINC `($__internal_0_$__cuda_sm20_rcp_rn_f32_slowpath) ;  /* 0x0000004c00687944 */ /* 0x000fea0003c00000 */
[----:B------:R-:W-:Y:S01]  /*8bb0*/  MOV R9, R11 ;  /* 0x0000000b00097202 */ /* 0x000fe20000000f00 */
[----:B------:R-:W-:Y:S06]  /*8bc0*/  BRA `(.L_x_62) ;  /* 0x0000000000107947 */ /* 0x000fec0003800000 */
.L_x_61:
[----:B------:R-:W1:Y:S02]  /*8bd0*/  MUFU.RCP R9, R8 ;  /* 0x0000000800097308 */ /* 0x000e640000001000 */
[----:B-1----:R-:W-:-:S04]  /*8be0*/  FFMA R3, R8, R9, -1 ;  /* 0xbf80000008037423 */ /* 0x002fc80000000009 */
[----:B------:R-:W-:-:S04]  /*8bf0*/  FADD.FTZ R4, -R3, -RZ ;  /* 0x800000ff03047221 */ /* 0x000fc80000010100 */
[----:B------:R-:W-:-:S07]  /*8c00*/  FFMA R9, R9, R4, R9 ;  /* 0x0000000409097223 */ /* 0x000fce0000000009 */
.L_x_62:
[----:B------:R-:W-:Y:S05]  /*8c10*/  BSYNC B1 ;  /* 0x0000000000017941 */ /* 0x000fea0003800000 */
.L_x_60:
[----:B------:R-:W-:Y:S01]  /*8c20*/  FSETP.GEU.AND P0, PT, |R8|, 1.175494350822287508e-38, PT ;  /* 0x008000000800780b */ /* 0x000fe20003f0e200 */
[----:B------:R-:W-:-:S12]  /*8c30*/  ULDC UR4, c[0x0][0x600] ;  /* 0x0001800000047ab9 */ /* 0x000fd80000000800 */
[----:B------:R-:W-:-:S04]  /*8c40*/  @!P0 FMUL R8, R8, 16777216 ;  /* 0x4b80000008088820 */ /* 0x000fc80000400000 */
[----:B------:R-:W1:Y:S02]  /*8c50*/  MUFU.LG2 R3, R8 ;  /* 0x0000000800037308 */ /* 0x000e640000000c00 */
[----:B-1----:R-:W-:-:S04]  /*8c60*/  @!P0 FADD R3, R3, -24 ;  /* 0xc1c0000003038421 */ /* 0x002fc80000000000 */
[----:B------:R-:W-:-:S04]  /*8c70*/  FMUL R3, R3, 0.69314718246459960938 ;  /* 0x3f31721803037820 */ /* 0x000fc80000400000 */
[----:B------:R-:W-:-:S07]  /*8c80*/  FFMA R6, R20, UR4, R3 ;  /* 0x0000000414067c23 */ /* 0x000fce0008000003 */
.L_x_59:
[----:B------:R-:W-:Y:S05]  /*8c90*/  BSYNC B0 ;  /* 0x0000000000007941 */ /* 0x000fea0003800000 */
.L_x_58:
[----:B------:R-:W-:Y:S02]  /*8ca0*/  R2UR UR5, R0 ;  /* 0x00000000000572ca */ /* 0x000fe400000e0000 */
[----:B------:R-:W-:Y:S02]  /*8cb0*/  R2UR UR4, R19 ;  /* 0x00000000130472ca */ /* 0x000fe400000e0000 */
[----:B------:R-:W-:Y:S02]  /*8cc0*/  SHF.L.U32 R3, R184, 0x1f, RZ ;  /* 0x0000001fb8037819 */ /* 0x000fe400000006ff */
[----:B------:R-:W-:Y:S02]  /*8cd0*/  R2UR UR7, R189 ;  /* 0x00000000bd0772ca */ /* 0x000fe400000e0000 */
[----:B------:R-:W-:-:S05]  /*8ce0*/  LOP3.LUT P0, RZ, R2, 0x3, RZ, 0xc0, !PT ;  /* 0x0000000302ff7812 */ /* 0x000fca000780c0ff */
[----:B------:R-:W1:Y:S02]  /*8cf0*/  SYNCS.PHASECHK.TRANS64.TRYWAIT P1, [UR5+0x8], R3 ;  /* 0x00000803ff0075a7 */ /* 0x000e640008020145 */
[----:B------:R-:W-:Y:S02]  /*8d00*/  UISETP.NE.AND UP0, UPT, UR4, 0x1, UPT ;  /* 0x000000010400788c */ /* 0x000fe4000bf05270 */
[----:B------:R-:W-:-:S03]  /*8d10*/  UISETP.NE.AND UP1, UPT, UR4, 0x2, UPT ;  /* 0x000000020400788c */ /* 0x000fc6000bf25270 */
[----:B------:R-:W-:Y:S02]  /*8d20*/  ULDC UR4, c[0x0][0x608] ;  /* 0x0001820000047ab9 */ /* 0x000fe40000000800 */
[----:B------:R-:W-:-:S04]  /*8d30*/  FMUL R9, R9, UR4 ;  /* 0x0000000409097c20 */ /* 0x000fc80008400000 */
[----:B------:R-:W-:Y:S02]  /*8d40*/  @!UP0 ULOP3.LUT UP2, URZ, UR61, 0x2, URZ, 0xc0, !UPT ;  /* 0x000000023d3f8892 */ /* 0x000fe4000f84c03f */
[----:B------:R-:W-:Y:S02]  /*8d50*/  @!UP0 ULOP3.LUT UR61, UR61, 0x1, URZ, 0xc0, !UPT ;  /* 0x000000013d3d8892 */ /* 0x000fe4000f8ec03f */
[----:B------:R-:W-:Y:S02]  /*8d60*/  @!UP0 USEL UR5, URZ, 0x1, UP2 ;  /* 0x000000013f058887 */ /* 0x000fe40009000000 */
[----:B------:R-:W-:Y:S02]  /*8d70*/  @!UP1 UIADD3 UR6, UR61, 0x1, URZ ;  /* 0x000000013d069890 */ /* 0x000fe4000fffe03f */
[----:B------:R-:W-:Y:S02]  /*8d80*/  @!UP0 ULOP3.LUT UR7, UR7, UR5, URZ, 0x3c, !UPT ;  /* 0x0000000507078292 */ /* 0x000fe4000f8e3c3f */
[----:B------:R-:W-:-:S02]  /*8d90*/  @!UP1 UISETP.GT.U32.AND UP2, UPT, UR6, 0x1, UPT ;  /* 0x000000010600988c */ /* 0x000fc4000bf44070 */
[----:B------:R-:W-:Y:S02]  /*8da0*/  @!UP1 ULOP3.LUT UR61, UR61, 0x1, URZ, 0xc, !UPT ;  /* 0x000000013d3d9892 */ /* 0x000fe4000f8e0c3f */
[----:B------:R-:W-:-:S04]  /*8db0*/  @!UP1 USEL UR5, URZ, 0x1, !UP2 ;  /* 0x000000013f059887 */ /* 0x000fc8000d000000 */
[----:B------:R-:W-:-:S06]  /*8dc0*/  @!UP1 ULOP3.LUT UR7, UR7, UR5, URZ, 0x3c, !UPT ;  /* 0x0000000507079292 */ /* 0x000fcc000f8e3c3f */
[----:B------:R-:W-:Y:S01]  /*8dd0*/  MOV R189, UR7 ;  /* 0x0000000700bd7c02 */ /* 0x000fe20008000f00 */
[----:B-1----:R-:W-:Y:S06]  /*8de0*/  @!P1 BRA `(.L_x_63) ;  /* 0x0000004400dc9947 */ /* 0x002fec0003800000 */
.L_x_140:
[----:B------:R-:W-:Y:S04]  /*8df0*/  BSSY B0, `(.L_x_64) ;  /* 0x000001e000007945 */ /* 0x000fe80003800000 */
[----:B------:R-:W-:Y:S05]  /*8e00*/  @P0 BRA `(.L_x_65) ;  /* 0x0000000000700947 */ /* 0x000fea0003800000 */
[----:B------:R-:W2:Y:S01]  /*8e10*/  LDC R8, c[0x0][0xa10] ;  /* 0x00028400ff087b82 */ /* 0x000ea20000000800 */
[----:B------:R-:W-:Y:S01]  /*8e20*/  R2UR UR4, R187 ;  /* 0x00000000bb0472ca */ /* 0x000fe200000e0000 */
[----:B------:R-:W-:Y:S01]  /*8e30*/  ULDC.64 UR6, c[0x0][0x208] ;  /* 0x0000820000067ab9 */ /* 0x000fe20000000a00 */
[----:B------:R-:W-:Y:S02]  /*8e40*/  R2UR UR5, R188 ;  /* 0x00000000bc0572ca */ /* 0x000fe400000e0000 */
[----:B------:R-:W-:Y:S02]  /*8e50*/  LOP3.LUT R0, R2, 0x60, RZ, 0xc0, !PT ;  /* 0x0000006002007812 */ /* 0x000fe400078ec0ff */
[----:B-1----:R-:W-:Y:S01]  /*8e60*/  SHF.R.U32.HI R3, RZ, 0x2, R2 ;  /* 0x00000002ff037819 */ /* 0x002fe20000011602 */
[----:B------:R-:W1:Y:S01]  /*8e70*/  LDC.64 R4, c[0x0][0x688] ;  /* 0x0001a200ff047b82 */ /* 0x000e620000000a00 */
[----:B------:R-:W-:Y:S02]  /*8e80*/  SHF.R.U32.HI R0, RZ, 0x5, R0 ;  /* 0x00000005ff007819 */ /* 0x000fe40000011600 */
[----:B------:R-:W-:-:S03]  /*8e90*/  LOP3.LUT R3, R3, 0x7, RZ, 0xc0, !PT ;  /* 0x0000000703037812 */ /* 0x000fc600078ec0ff */
[----:B------:R-:W-:Y:S01]  /*8ea0*/  IADD3 R11, RZ, -UR4, RZ ;  /* 0x80000004ff0b7c10 */ /* 0x000fe2000fffe0ff */
[----:B------:R-:W-:Y:S01]  /*8eb0*/  IMAD.SHL.U32 R0, R0, 0x10, RZ ;  /* 0x0000001000007824 */ /* 0x000fe200078e00ff */
[----:B------:R-:W-:-:S04]  /*8ec0*/  USHF.L.U32 UR4, UR60, 0x6, URZ ;  /* 0x000000063c047899 */ /* 0x000fc8000800063f */
[----:B------:R-:W-:Y:S01]  /*8ed0*/  LOP3.LUT R3, R0, 0xfffffff0, R3, 0xe2, !PT ;  /* 0xfffffff000037812 */ /* 0x000fe200078ee203 */
[----:B--2---:R-:W-:-:S03]  /*8ee0*/  IMAD R11, R8, R11, UR5 ;  /* 0x00000005080b7e24 */ /* 0x004fc6000f8e020b */
[----:B------:R-:W-:-:S04]  /*8ef0*/  IADD3 R8, R3, UR4, RZ ;  /* 0x0000000403087c10 */ /* 0x000fc8000fffe0ff */
[C---:B------:R-:W-:Y:S01]  /*8f00*/  IADD3 R0, R8.reuse, 0x8, RZ ;  /* 0x0000000808007810 */ /* 0x040fe20007ffe0ff */
[----:B-1----:R-:W-:Y:S01]  /*8f10*/  IMAD R4, R11, R4, UR4 ;  /* 0x000000040b047e24 */ /* 0x002fe2000f8e0204 */
[----:B------:R-:W-:Y:S02]  /*8f20*/  ULDC UR4, c[0x0][0x288] ;  /* 0x0000a20000047ab9 */ /* 0x000fe40000000800 */
[----:B------:R-:W-:Y:S01]  /*8f30*/  ISETP.GE.U32.AND P0, PT, R8, UR4, PT ;  /* 0x0000000408007c0c */ /* 0x000fe2000bf06070 */
[----:B------:R-:W-:Y:S01]  /*8f40*/  IMAD R4, R5, UR36, R4 ;  /* 0x0000002405047c24 */ /* 0x000fe2000f8e0204 */
[----:B------:R-:W-:Y:S01]  /*8f50*/  ISETP.GE.U32.AND P1, PT, R0, UR4, PT ;  /* 0x0000000400007c0c */ /* 0x000fe2000bf26070 */
[----:B------:R-:W-:-:S03]  /*8f60*/  ULDC.64 UR4, c[0x0][0x680] ;  /* 0x0001a00000047ab9 */ /* 0x000fc60000000a00 */
[----:B------:R-:W-:-:S04]  /*8f70*/  IADD3 R3, P2, R3, R4, RZ ;  /* 0x0000000403037210 */ /* 0x000fc80007f5e0ff */
[----:B------:R-:W-:Y:S02]  /*8f80*/  LEA.HI.X.SX32 R0, R4, RZ, 0x1, P2 ;  /* 0x000000ff04007211 */ /* 0x000fe400010f0eff */
[----:B------:R-:W-:-:S04]  /*8f90*/  LEA R4, P2, R3, UR4, 0x2 ;  /* 0x0000000403047c11 */ /* 0x000fc8000f8410ff */
[----:B------:R-:W-:-:S05]  /*8fa0*/  LEA.HI.X R5, R3, UR5, R0, 0x2, P2 ;  /* 0x0000000503057c11 */ /* 0x000fca00090f1400 */
[----:B------:R2:W-:Y:S04]  /*8fb0*/  @!P0 STG.E desc[UR6][R4.64], R7 ;  /* 0x0000000704008986 */ /* 0x0005e8000c101906 */
[----:B------:R2:W-:Y:S02]  /*8fc0*/  @!P1 STG.E desc[UR6][R4.64+0x20], R6 ;  /* 0x0000200604009986 */ /* 0x0005e4000c101906 */
.L_x_65:
[----:B------:R-:W-:Y:S05]  /*8fd0*/  BSYNC B0 ;  /* 0x0000000000007941 */ /* 0x000fea0003800000 */
.L_x_64:
[----:B------:R-:W-:Y:S01]  /*8fe0*/  ULDC.64 UR4, c[0x0][0x730] ;  /* 0x0001cc0000047ab9 */ /* 0x000fe20000000a00 */
[-C--:B------:R-:W-:Y:S01]  /*8ff0*/  FMUL R26, R26, R9.reuse ;  /* 0x000000091a1a7220 */ /* 0x080fe20000400000 */
[----:B------:R-:W-:Y:S01]  /*9000*/  ISETP.NE.U32.AND P0, PT, RZ, UR4, PT ;  /* 0x00000004ff007c0c */ /* 0x000fe2000bf05070 */
[-C--:B------:R-:W-:Y:S01]  /*9010*/  FMUL R27, R27, R9.reuse ;  /* 0x000000091b1b7220 */ /* 0x080fe20000400000 */
[-C--:B------:R-:W-:Y:S01]  /*9020*/  FMUL R30, R30, R9.reuse ;  /* 0x000000091e1e7220 */ /* 0x080fe20000400000 */
[-C--:B------:R-:W-:Y:S01]  /*9030*/  FMUL R31, R31, R9.reuse ;  /* 0x000000091f1f7220 */ /* 0x080fe20000400000 */
[----:B------:R-:W-:Y:S01]  /*9040*/  ISETP.NE.AND.EX P0, PT, RZ, UR5, PT, P0 ;  /* 0x00000005ff007c0c */ /* 0x000fe2000bf05300 */
        /* <DEDUP_REMOVED lines=60> */
[----:B------:R-:W-:Y:S06]  /*9410*/  @P0 BRA `(.L_x_66) ;  /* 0x0000000000280947 */ /* 0x000fec0003800000 */
[----:B------:R-:W-:Y:S02]  /*9420*/  ULDC.64 UR4, c[0x0][0x728] ;  /* 0x0001ca0000047ab9 */ /* 0x000fe40000000a00 */
[----:B------:R-:W-:-:S04]  /*9430*/  ISETP.NE.U32.AND P0, PT, RZ, UR4, PT ;  /* 0x00000004ff007c0c */ /* 0x000fc8000bf05070 */
[----:B------:R-:W-:-:S13]  /*9440*/  ISETP.NE.AND.EX P0, PT, RZ, UR5, PT, P0 ;  /* 0x00000005ff007c0c */ /* 0x000fda000bf05300 */
[----:B------:R-:W-:Y:S05]  /*9450*/  @!P0 BRA `(.L_x_67) ;  /* 0x0000000000108947 */ /* 0x000fea0003800000 */
[----:B-12---:R-:W1:Y:S01]  /*9460*/  LDC.64 R4, c[0x0][0x728] ;  /* 0x0001ca00ff047b82 */ /* 0x006e620000000a00 */
[----:B------:R-:W-:Y:S02]  /*9470*/  ULDC.64 UR4, c[0x0][0x208] ;  /* 0x0000820000047ab9 */ /* 0x000fe40000000a00 */
[----:B-1----:R3:W5:Y:S01]  /*9480*/  LDG.E R22, desc[UR4][R4.64] ;  /* 0x0000000404167981 */ /* 0x002762000c1e1900 */
[----:B------:R-:W-:Y:S05]  /*9490*/  BRA `(.L_x_66) ;  /* 0x0000000000087947 */ /* 0x000fea0003800000 */
.L_x_67:
[----:B------:R-:W-:Y:S02]  /*94a0*/  ULDC UR4, c[0x0][0x720] ;  /* 0x0001c80000047ab9 */ /* 0x000fe40000000800 */
[----:B------:R-:W-:-:S07]  /*94b0*/  MOV R22, UR4 ;  /* 0x0000000400167c02 */ /* 0x000fce0008000f00 */
.L_x_66:
[----:B------:R-:W-:-:S04]  /*94c0*/  MOV R0, RZ ;  /* 0x000000ff00007202 */ /* 0x000fc80000000f00 */
[----:B------:R-:W-:-:S13]  /*94d0*/  LOP3.LUT P0, RZ, R0, 0x1bf, RZ, 0xc0, !PT ;  /* 0x000001bf00ff7812 */ /* 0x000fda000780c0ff */
[----:B------:R-:W-:Y:S05]  /*94e0*/  @!P0 BRA `(.L_x_68) ;  /* 0x0000000000408947 */ /* 0x000fea0003800000 */
[----:B------:R-:W-:Y:S01]  /*94f0*/  MOV R14, 0x0 ;  /* 0x00000000000e7802 */ /* 0x000fe20000000f00 */
[----:B------:R-:W-:Y:S01]  /*9500*/  ULDC.64 UR4, c[0x4][0x70] ;  /* 0x01001c0000047ab9 */ /* 0x000fe20000000a00 */
[----:B------:R-:W-:Y:S01]  /*9510*/  ULDC.64 UR6, c[0x4][0x8] ;  /* 0x0100020000067ab9 */ /* 0x000fe20000000a00 */
[----:B-123--:R-:W-:Y:S01]  /*9520*/  MOV R4, UR4 ;  /* 0x0000000400047c02 */ /* 0x00efe20008000f00 */
[----:B------:R-:W-:Y:S01]  /*9530*/  IMAD.U32 R11, RZ, RZ, UR7 ;  /* 0x00000007ff0b7e24 */ /* 0x000fe2000f8e00ff */
[----:B------:R-:W-:Y:S01]  /*9540*/  MOV R5, UR5 ;  /* 0x0000000500057c02 */ /* 0x000fe20008000f00 */
[----:B------:R-:W1:Y:S01]  /*9550*/  LDC.64 R14, c[0x4][R14] ;  /* 0x010000000e0e7b82 */ /* 0x000e620000000a00 */
[----:B------:R-:W-:Y:S01]  /*9560*/  ULDC.64 UR4, c[0x4][0x78] ;  /* 0x01001e0000047ab9 */ /* 0x000fe20000000a00 */
[----:B------:R-:W-:Y:S02]  /*9570*/  MOV R10, UR6 ;  /* 0x00000006000a7c02 */ /* 0x000fe40008000f00 */
[----:B------:R-:W-:-:S02]  /*9580*/  MOV R6, UR4 ;  /* 0x0000000400067c02 */ /* 0x000fc40008000f00 */
[----:B------:R-:W-:Y:S02]  /*9590*/  MOV R7, UR5 ;  /* 0x0000000500077c02 */ /* 0x000fe40008000f00 */
[----:B------:R-:W-:Y:S02]  /*95a0*/  MOV R8, 0x70 ;  /* 0x0000007000087802 */ /* 0x000fe40000000f00 */
[----:B------:R-:W-:Y:S02]  /*95b0*/  MOV R12, 0x1 ;  /* 0x00000001000c7802 */ /* 0x000fe40000000f00 */
[----:B------:R-:W-:-:S07]  /*95c0*/  MOV R13, RZ ;  /* 0x000000ff000d7202 */ /* 0x000fce0000000f00 */
[----:B------:R-:W-:-:S07]  /*95d0*/  LEPC R20, `(.L_x_68) ;  /* 0x000000001014794e */ /* 0x000fce0000000000 */
[----:B-1---5:R-:W-:Y:S05]  /*95e0*/  CALL.ABS.NOINC R14 ;  /* 0x000000000e007343 */ /* 0x022fea0003c00000 */
.L_x_68:
[----:B------:R-:W-:Y:S02]  /*95f0*/  R2UR UR4, R19 ;  /* 0x00000000130472ca */ /* 0x000fe400000e0000 */
[----:B------:R-:W-:-:S11]  /*9600*/  MOV R94, UR38 ;  /* 0x00000026005e7c02 */ /* 0x000fd60008000f00 */
[----:B-1----:R-:W-:-:S05]  /*9610*/  MOV R3, UR4 ;  /* 0x0000000400037c02 */ /* 0x002fca0008000f00 */
[----:B------:R-:W-:-:S05]  /*9620*/  IMAD R94, R3, 0x2200, R94 ;  /* 0x00002200035e7824 */ /* 0x000fca00078e025e */
[----:B------:R-:W-:-:S04]  /*9630*/  IADD3 R150, R94, 0x35e00, RZ ;  /* 0x00035e005e967810 */ /* 0x000fc80007ffe0ff */
[----:B------:R-:W-:-:S13]  /*9640*/  LOP3.LUT P0, RZ, R150, 0x1b0, RZ, 0xc0, !PT ;  /* 0x000001b096ff7812 */ /* 0x000fda000780c0ff */
[----:B------:R-:W-:Y:S05]  /*9650*/  @!P0 BRA `(.L_x_69) ;  /* 0x0000000000408947 */ /* 0x000fea0003800000 */
[----:B------:R-:W-:Y:S01]  /*9660*/  MOV R14, 0x0 ;  /* 0x00000000000e7802 */ /* 0x000fe20000000f00 */
[----:B------:R-:W-:Y:S01]  /*9670*/  ULDC.64 UR4, c[0x4][0x70] ;  /* 0x01001c0000047ab9 */ /* 0x000fe20000000a00 */
[----:B------:R-:W-:Y:S01]  /*9680*/  ULDC.64 UR6, c[0x4][0x78] ;  /* 0x01001e0000067ab9 */ /* 0x000fe20000000a00 */
[----:B--23--:R-:W-:Y:S01]  /*9690*/  MOV R4, UR4 ;  /* 0x0000000400047c02 */ /* 0x00cfe20008000f00 */
        /* <DEDUP_REMOVED lines=12> */
.L_x_69:
[C---:B------:R-:W-:Y:S01]  /*9760*/  SHF.L.U32 R0, R2.reuse, 0x4, RZ ;  /* 0x0000000402007819 */ /* 0x040fe200000006ff */
[----:B------:R-:W-:Y:S01]  /*9770*/  ULDC.64 UR4, c[0x0][0x730] ;  /* 0x0001cc0000047ab9 */ /* 0x000fe20000000a00 */
[----:B------:R-:W-:Y:S02]  /*9780*/  SHF.L.U32 R3, R2, 0x5, RZ ;  /* 0x0000000502037819 */ /* 0x000fe400000006ff */
[----:B------:R-:W-:Y:S02]  /*9790*/  LOP3.LUT R0, R0, 0x600, RZ, 0xc0, !PT ;  /* 0x0000060000007812 */ /* 0x000fe400078ec0ff */
[----:B--23--:R-:W-:Y:S02]  /*97a0*/  SHF.R.U32.HI R5, RZ, 0x1, R2 ;  /* 0x00000001ff057819 */ /* 0x00cfe40000011602 */
[----:B------:R-:W-:Y:S02]  /*97b0*/  LOP3.LUT R4, R3, 0xc0, RZ, 0xc0, !PT ;  /* 0x000000c003047812 */ /* 0x000fe400078ec0ff */
[----:B------:R-:W-:-:S02]  /*97c0*/  LOP3.LUT R0, R0, 0x20, R3, 0xf8, !PT ;  /* 0x0000002000007812 */ /* 0x000fc400078ef803 */
[----:B------:R-:W-:Y:S02]  /*97d0*/  LOP3.LUT R5, R4, 0x8, R5, 0xf8, !PT ;  /* 0x0000000804057812 */ /* 0x000fe400078ef805 */
[----:B------:R-:W-:Y:S02]  /*97e0*/  LOP3.LUT R4, R0, 0x100, R3, 0xf8, !PT ;  /* 0x0000010000047812 */ /* 0x000fe400078ef803 */
[C---:B------:R-:W-:Y:S02]  /*97f0*/  LOP3.LUT R0, R2.reuse, 0x7f, RZ, 0xc0, !PT ;  /* 0x0000007f02007812 */ /* 0x040fe400078ec0ff */
[----:B------:R-:W-:Y:S01]  /*9800*/  ISETP.NE.U32.AND P0, PT, RZ, UR4, PT ;  /* 0x00000004ff007c0c */ /* 0x000fe2000bf05070 */
[----:B------:R-:W-:Y:S01]  /*9810*/  ULDC UR4, c[0x0][0x720] ;  /* 0x0001c80000047ab9 */ /* 0x000fe20000000800 */
[----:B------:R-:W-:Y:S01]  /*9820*/  SHF.L.U32 R6, R2, 0x2, RZ ;  /* 0x0000000202067819 */ /* 0x000fe200000006ff */
[----:B------:R-:W-:Y:S01]  /*9830*/  VIADD R3, R0, 0x1f ;  /* 0x0000001f00037836 */ /* 0x000fe20000000000 */
[----:B------:R-:W-:-:S02]  /*9840*/  ISETP.NE.AND.EX P0, PT, RZ, UR5, PT, P0 ;  /* 0x00000005ff007c0c */ /* 0x000fc4000bf05300 */
[----:B------:R-:W-:Y:S02]  /*9850*/  LOP3.LUT R5, R5, 0x18, R6, 0x78, !PT ;  /* 0x0000001805057812 */ /* 0x000fe400078e7806 */
[----:B-----5:R-:W-:Y:S02]  /*9860*/  FSEL R0, R22, UR4, !P0 ;  /* 0x0000000416007c08 */ /* 0x020fe4000c000000 */
[----:B------:R-:W-:Y:S02]  /*9870*/  ISETP.GT.U32.AND P1, PT, R3, 0x3e, PT ;  /* 0x0000003e0300780c */ /* 0x000fe40003f24070 */
[----:B------:R-:W-:Y:S01]  /*9880*/  LOP3.LUT R3, R4, R5, RZ, 0xfc, !PT ;  /* 0x0000000504037212 */ /* 0x000fe200078efcff */
        /* <DEDUP_REMOVED lines=18> */
[-C--:B------:R-:W-:Y:S01]  /*99b0*/  FMUL R12, R41, R0.reuse ;  /* 0x00000000290c7220 */ /* 0x080fe20000400000 */
[----:B------:R-:W-:Y:S01]  /*99c0*/  LOP3.LUT P0, RZ, R2, 0x4, RZ, 0xc0, !PT ;  /* 0x0000000402ff7812 */ /* 0x000fe2000780c0ff */
[-C--:B------:R-:W-:Y:S01]  /*99d0*/  FMUL R15, R40, R0.reuse ;  /* 0x00000000280f7220 */ /* 0x080fe20000400000 */
[----:B------:R-:W-:Y:S01]  /*99e0*/  MOV R29, 0x20 ;  /* 0x00000020001d7802 */ /* 0x000fe20000000f00 */
[-C--:B------:R-:W-:Y:S01]  /*99f0*/  FMUL R13, R43, R0.reuse ;  /* 0x000000002b0d7220 */ /* 0x080fe20000400000 */
[----:B------:R-:W-:Y:S01]  /*9a00*/  F2FP.F16.F32.PACK_AB R7, R8, R7 ;  /* 0x000000070807723e */ /* 0x000fe200000000ff */
[-C--:B------:R-:W-:Y:S01]  /*9a10*/  FMUL R42, R42, R0.reuse ;  /* 0x000000002a2a7220 */ /* 0x080fe20000400000 */
[----:B------:R-:W-:Y:S01]  /*9a20*/  F2FP.F16.F32.PACK_AB R9, R10, R9 ;  /* 0x000000090a09723e */ /* 0x000fe200000000ff */
[----:B------:R-:W-:Y:S01]  /*9a30*/  FMUL R14, R45, R0 ;  /* 0x000000002d0e7220 */ /* 0x000fe20000400000 */
[----:B------:R-:W-:Y:S01]  /*9a40*/  LEA R150, R3, R150, 0x1 ;  /* 0x0000009603967211 */ /* 0x000fe200078e08ff */
        /* <DEDUP_REMOVED lines=110> */
[----:B------:R-:W-:Y:S02]  /*a130*/  F2FP.F16.F32.PACK_AB R11, R20, R11 ;  /* 0x0000000b140b723e */ /* 0x000fe400000000ff */
[----:B------:R-:W-:Y:S02]  /*a140*/  SEL R29, R29, 0xffffffe0, !P0 ;  /* 0xffffffe01d1d7807 */ /* 0x000fe40004000000 */
[----:B------:R-:W-:Y:S01]  /*a150*/  LEA R3, R3, R94, 0x1 ;  /* 0x0000005e03037211 */ /* 0x000fe200078e08ff */
[----:B------:R-:W-:Y:S06]  /*a160*/  @P1 BRA `(.L_x_70) ;  /* 0x0000000000041947 */ /* 0x000fec0003800000 */
[----:B------:R-:W-:-:S04]  /*a170*/  DEPBAR.LE SB0, 0x1 ;  /* 0x000080400000791a */ /* 0x000fc80000000000 */
.L_x_70:
[----:B------:R-:W-:Y:S05]  /*a180*/  WARPSYNC.ALL ;  /* 0x0000000000007948 */ /* 0x000fea0003800000 */
[----:B------:R-:W-:Y:S01]  /*a190*/  BAR.SYNC.DEFER_BLOCKING 0x1, 0x80 ;  /* 0x0042000000007b1d */ /* 0x000fe20000010000 */
[----:B------:R-:W-:Y:S02]  /*a1a0*/  IADD3 R0, R150, R29, RZ ;  /* 0x0000001d96007210 */ /* 0x000fe40007ffe0ff */
[----:B------:R-:W-:Y:S02]  /*a1b0*/  F2FP.F16.F32.PACK_AB R12, R12, R15 ;  /* 0x0000000f0c0c723e */ /* 0x000fe400000000ff */
[----:B------:R-:W-:Y:S01]  /*a1c0*/  F2FP.F16.F32.PACK_AB R24, R24, R27 ;  /* 0x0000001b1818723e */ /* 0x000fe200000000ff */
[----:B------:R-:W-:Y:S01]  /*a1d0*/  BSSY B0, `(.L_x_71) ;  /* 0x0000021000007945 */ /* 0x000fe20003800000 */
[----:B------:R-:W-:-:S02]  /*a1e0*/  F2FP.F16.F32.PACK_AB R13, R13, R42 ;  /* 0x0000002a0d0d723e */ /* 0x000fc400000000ff */
[----:B------:R-:W-:Y:S02]  /*a1f0*/  F2FP.F16.F32.PACK_AB R14, R14, R21 ;  /* 0x000000150e0e723e */ /* 0x000fe400000000ff */
[----:B------:R-:W-:Y:S02]  /*a200*/  F2FP.F16.F32.PACK_AB R15, R47, R46 ;  /* 0x0000002e2f0f723e */ /* 0x000fe400000000ff */
[----:B------:R-:W-:Y:S02]  /*a210*/  F2FP.F16.F32.PACK_AB R25, R51, R50 ;  /* 0x000000323319723e */ /* 0x000fe400000000ff */
[----:B------:R-:W-:Y:S02]  /*a220*/  F2FP.F16.F32.PACK_AB R26, R26, R31 ;  /* 0x0000001f1a1a723e */ /* 0x000fe400000000ff */
[----:B------:R-:W-:Y:S02]  /*a230*/  F2FP.F16.F32.PACK_AB R27, R55, R54 ;  /* 0x00000036371b723e */ /* 0x000fe400000000ff */
[----:B------:R-:W-:Y:S01]  /*a240*/  IADD3 R29, R29, 0x1000, R150 ;  /* 0x000010001d1d7810 */ /* 0x000fe20007ffe096 */
[----:B------:R1:W-:Y:S04]  /*a250*/  STSM.16.M88.4 [R3+0x35e00], R4 ;  /* 0x035e000403007844 */ /* 0x0003e80000000200 */
[----:B------:R1:W-:Y:S01]  /*a260*/  STSM.16.M88.4 [R0], R8 ;  /* 0x0000000800007844 */ /* 0x0003e20000000200 */
[----:B------:R-:W-:Y:S01]  /*a270*/  @!PT LDS RZ, [RZ] ;  /* 0x00000000fffff984 */ /* 0x000fe20000000800 */
[----:B------:R-:W-:Y:S01]  /*a280*/  @!PT LDS RZ, [RZ] ;  /* 0x00000000fffff984 */ /* 0x000fe20000000800 */
[----:B------:R-:W-:Y:S01]  /*a290*/  @!PT LDS RZ, [RZ] ;  /* 0x00000000fffff984 */ /* 0x000fe20000000800 */
[----:B------:R-:W-:Y:S01]  /*a2a0*/  @!PT LDS RZ, [RZ] ;  /* 0x00000000fffff984 */ /* 0x000fe20000000800 */
[----:B------:R2:W-:Y:S06]  /*a2b0*/  MEMBAR.ALL.CTA ;  /* 0x0000000000007992 */ /* 0x0005ec0000008000 */
[----:B--2---:R-:W2:Y:S02]  /*a2c0*/  FENCE.VIEW.ASYNC.S ;  /* 0x00000000000073c6 */ /* 0x004ea40000000000 */
[----:B--2---:R-:W-:Y:S06]  /*a2d0*/  BAR.SYNC.DEFER_BLOCKING 0x1, 0x80 ;  /* 0x0042000000007b1d */ /* 0x004fec0000010000 */
[----:B------:R-:W-:Y:S05]  /*a2e0*/  @P1 BRA `(.L_x_72) ;  /* 0x00000000003c1947 */ /* 0x000fea0003800000 */
[----:B------:R-:W-:Y:S01]  /*a2f0*/  R2UR UR4, R187 ;  /* 0x00000000bb0472ca */ /* 0x000fe200000e0000 */
[----:B------:R-:W-:Y:S01]  /*a300*/  ULDC.64 UR8, c[0x0][0x198] ;  /* 0x0000660000087ab9 */ /* 0x000fe20000000a00 */
[----:B------:R-:W-:Y:S01]  /*a310*/  R2UR UR5, R188 ;  /* 0x00000000bc0572ca */ /* 0x000fe200000e0000 */
[----:B------:R-:W-:Y:S01]  /*a320*/  UIADD3 UR6, UP0, UR8, 0x670, URZ ;  /* 0x0000067008067890 */ /* 0x000fe2000ff1e03f */
[----:B------:R-:W-:Y:S01]  /*a330*/  R2UR UR32, R94 ;  /* 0x000000005e2072ca */ /* 0x000fe200000e0000 */
[----:B------:R-:W-:Y:S02]  /*a340*/  USHF.L.U32 UR34, UR60, 0x6, URZ ;  /* 0x000000063c227899 */ /* 0x000fe4000800063f */
[----:B------:R-:W-:Y:S01]  /*a350*/  UIADD3.X UR7, URZ, UR9, URZ, UP0, !UPT ;  /* 0x000000093f077290 */ /* 0x000fe200087fe43f */
[----:B------:R-:W-:-:S05]  /*a360*/  UMOV UR33, URZ ;  /* 0x0000003f00217c82 */ /* 0x000fca0008000000 */
[----:B------:R-:W-:-:S03]  /*a370*/  UIADD3 UR35, -UR4, URZ, URZ ;  /* 0x0000003f04237290 */ /* 0x000fc6000fffe13f */
[----:B------:R-:W-:Y:S01]  /*a380*/  ULDC UR4, c[0x0][0xa10] ;  /* 0x0002840000047ab9 */ /* 0x000fe20000000800 */
[----:B------:R-:W-:Y:S02]  /*a390*/  UIADD3 UR32, UR32, 0x35e00, URZ ;  /* 0x00035e0020207890 */ /* 0x000fe4000fffe03f */
[----:B------:R-:W-:-:S09]  /*a3a0*/  UIMAD UR35, UR4, UR35, UR5 ;  /* 0x00000023042372a4 */ /* 0x000fd2000f8e0205 */
[----:B------:R2:W-:Y:S01]  /*a3b0*/  UTMASTG.4D [UR32], [UR6] ;  /* 0x00000020060073b5 */ /* 0x0005e20008018000 */
[----:B------:R0:W-:Y:S01]  /*a3c0*/  UTMACMDFLUSH ;  /* 0x00000000000079b7 */ /* 0x0001e20000000000 */
[----:B--2---:R-:W-:-:S04]  /*a3d0*/  DEPBAR.LE SB0, 0x1 ;  /* 0x000080400000791a */ /* 0x004fc80000000000 */
.L_x_72:
[----:B------:R-:W-:Y:S05]  /*a3e0*/  BSYNC B0 ;  /* 0x0000000000007941 */ /* 0x000fea0003800000 */
.L_x_71:
[----:B------:R-:W-:Y:S01]  /*a3f0*/  BAR.SYNC.DEFER_BLOCKING 0x1, 0x80 ;  /* 0x0042000000007b1d */ /* 0x000fe20000010000 */
[----:B-1----:R-:W-:Y:S02]  /*a400*/  F2FP.F16.F32.PACK_AB R4, R57, R56 ;  /* 0x000000383904723e */ /* 0x002fe400000000ff */
[----:B------:R-:W-:Y:S02]  /*a410*/  F2FP.F16.F32.PACK_AB R5, R59, R58 ;  /* 0x0000003a3b05723e */ /* 0x000fe400000000ff */
[----:B------:R-:W-:Y:S01]  /*a420*/  F2FP.F16.F32.PACK_AB R6, R61, R60 ;  /* 0x0000003c3d06723e */ /* 0x000fe200000000ff */
[----:B------:R-:W-:Y:S01]  /*a430*/  BSSY B0, `(.L_x_73) ;  /* 0x0000020000007945 */ /* 0x000fe20003800000 */
[----:B------:R-:W-:Y:S02]  /*a440*/  F2FP.F16.F32.PACK_AB R7, R63, R62 ;  /* 0x0000003e3f07723e */ /* 0x000fe400000000ff */
[----:B------:R-:W-:Y:S02]  /*a450*/  F2FP.F16.F32.PACK_AB R8, R65, R64 ;  /* 0x000000404108723e */ /* 0x000fe400000000ff */
[----:B------:R-:W-:-:S02]  /*a460*/  F2FP.F16.F32.PACK_AB R9, R67, R66 ;  /* 0x000000424309723e */ /* 0x000fc400000000ff */
[----:B------:R-:W-:Y:S02]  /*a470*/  F2FP.F16.F32.PACK_AB R10, R69, R68 ;  /* 0x00000044450a723e */ /* 0x000fe400000000ff */
[----:B------:R-:W-:Y:S01]  /*a480*/  F2FP.F16.F32.PACK_AB R11, R71, R70 ;  /* 0x00000046470b723e */ /* 0x000fe200000000ff */
        /* <DEDUP_REMOVED lines=17> */
[----:B------:R-:W-:Y:S01]  /*a5a0*/  UMOV UR9, 0x20 ;  /* 0x0000002000097882 */ /* 0x000fe20000000000 */
[----:B------:R-:W-:-:S04]  /*a5b0*/  UMOV UR12, UR36 ;  /* 0x00000024000c7c82 */ /* 0x000fc80008000000 */
[----:B------:R-:W-:-:S03]  /*a5c0*/  UIADD3 UR11, -UR4, URZ, URZ ;  /* 0x0000003f040b7290 */ /* 0x000fc6000fffe13f */
[----:B------:R-:W-:Y:S01]  /*a5d0*/  ULDC UR4, c[0x0][0xa10] ;  /* 0x0002840000047ab9 */ /* 0x000fe20000000800 */
[----:B------:R-:W-:Y:S02]  /*a5e0*/  UIADD3 UR8, UR8, 0x36e00, URZ ;  /* 0x00036e0008087890 */ /* 0x000fe4000fffe03f */
[----:B------:R-:W-:-:S09]  /*a5f0*/  UIMAD UR11, UR4, UR11, UR5 ;  /* 0x0000000b040b72a4 */ /* 0x000fd2000f8e0205 */
[----:B------:R2:W-:Y:S01]  /*a600*/  UTMASTG.4D [UR8], [UR6] ;  /* 0x00000008060073b5 */ /* 0x0005e20008018000 */
[----:B------:R0:W-:Y:S01]  /*a610*/  UTMACMDFLUSH ;  /* 0x00000000000079b7 */ /* 0x0001e20000000000 */
[----:B--2---:R-:W-:-:S04]  /*a620*/  DEPBAR.LE SB0, 0x1 ;  /* 0x000080400000791a */ /* 0x004fc80000000000 */
.L_x_74:
[----:B------:R-:W-:Y:S05]  /*a630*/  BSYNC B0 ;  /* 0x0000000000007941 */ /* 0x000fea0003800000 */
.L_x_73:
        /* <DEDUP_REMOVED lines=10> */
[----:B------:R1:W-:Y:S04]  /*a6e0*/  STSM.16.M88.4 [R150], R4 ;  /* 0x0000000496007844 */ /* 0x0003e80000000200 */
        /* <DEDUP_REMOVED lines=25> */
.L_x_76:
[----:B------:R-:W-:Y:S05]  /*a880*/  BSYNC B0 ;  /* 0x0000000000007941 */ /* 0x000fea0003800000 */
.L_x_75:
        /* <DEDUP_REMOVED lines=36> */
.L_x_78:
[----:B------:R-:W-:Y:S05]  /*aad0*/  BSYNC B0 ;  /* 0x0000000000007941 */ /* 0x000fea0003800000 */
.L_x_77:
[----:B------:R-:W-:Y:S01]  /*aae0*/  BAR.SYNC.DEFER_BLOCKING 0x1, 0x80 ;  /* 0x0042000000007b1d */ /* 0x000fe20000010000 */
[----:B------:R-:W-:Y:S02]  /*aaf0*/  F2FP.F16.F32.PACK_AB R112, R113, R112 ;  /* 0x000000707170723e */ /* 0x000fe400000000ff */
[----:B------:R-:W-:Y:S02]  /*ab00*/  F2FP.F16.F32.PACK_AB R113, R115, R114 ;  /* 0x000000727371723e */ /* 0x000fe400000000ff */
[----:B-1----:R-:W-:Y:S01]  /*ab10*/  F2FP.F16.F32.PACK_AB R12, R105, R104 ;  /* 0x00000068690c723e */ /* 0x002fe200000000ff */
        /* <DEDUP_REMOVED lines=32> */
.L_x_80:
[----:B------:R-:W-:Y:S05]  /*ad20*/  BSYNC B0 ;  /* 0x0000000000007941 */ /* 0x000fea0003800000 */
.L_x_79:
[----:B------:R-:W-:Y:S01]  /*ad30*/  BAR.SYNC.DEFER_BLOCKING 0x1, 0x80 ;  /* 0x0042000000007b1d */ /* 0x000fe20000010000 */
[----:B------:R-:W-:Y:S02]  /*ad40*/  F2FP.F16.F32.PACK_AB R120, R121, R120 ;  /* 0x000000787978723e */ /* 0x000fe400000000ff */
        /* <DEDUP_REMOVED lines=15> */
[----:B---3--:R-:W3:Y:S02]  /*ae40*/  FENCE.VIEW.ASYNC.S ;  /* 0x00000000000073c6 */ /* 0x008ee40000000000 */
[----:B---3--:R-:W-:Y:S06]  /*ae50*/  BAR.SYNC.DEFER_BLOCKING 0x1, 0x80 ;  /* 0x0042000000007b1d */ /* 0x008fec0000010000 */
        /* <DEDUP_REMOVED lines=16> */
[----:B---3--:R-:W-:-:S04]  /*af60*/  DEPBAR.LE SB0, 0x1 ;  /* 0x000080400000791a */ /* 0x008fc80000000000 */
.L_x_82:
[----:B------:R-:W-:Y:S05]  /*af70*/  BSYNC B0 ;  /* 0x0000000000007941 */ /* 0x000fea0003800000 */
.L_x_81:
        /* <DEDUP_REMOVED lines=17> */
[----:B----4-:R-:W4:Y:S02]  /*b090*/  FENCE.VIEW.ASYNC.S ;  /* 0x00000000000073c6 */ /* 0x010f240000000000 */
[----:B----4-:R-:W-:Y:S06]  /*b0a0*/  BAR.SYNC.DEFER_BLOCKING 0x1, 0x80 ;  /* 0x0042000000007b1d */ /* 0x010fec0000010000 */
        /* <DEDUP_REMOVED lines=16> */
[----:B----4-:R-:W-:-:S04]  /*b1b0*/  DEPBAR.LE SB0, 0x1 ;  /* 0x000080400000791a */ /* 0x010fc80000000000 */
.L_x_84:
[----:B------:R-:W-:Y:S05]  /*b1c0*/  BSYNC B0 ;  /* 0x0000000000007941 */ /* 0x000fea0003800000 */
.L_x_83:
[----:B------:R-:W-:Y:S06]  /*b1d0*/  BAR.SYNC.DEFER_BLOCKING 0x1, 0x80 ;  /* 0x0042000000007b1d */ /* 0x000fec0000010000 */
[----:B------:R-:W-:Y:S01]  /*b1e0*/  BSSY B0, `(.L_x_85) ;  /* 0x000001a000007945 */ /* 0x000fe20003800000 */
[----:B------:R4:W-:Y:S04]  /*b1f0*/  STSM.16.M88.4 [R150+0x1000], R136 ;  /* 0x0010008896007844 */ /* 0x0009e80000000200 */
[----:B------:R4:W-:Y:S01]  /*b200*/  STSM.16.M88.4 [R29], R144 ;  /* 0x000000901d007844 */ /* 0x0009e20000000200 */
[----:B------:R-:W-:Y:S01]  /*b210*/  @!PT LDS RZ, [RZ] ;  /* 0x00000000fffff984 */ /* 0x000fe20000000800 */
[----:B------:R-:W-:Y:S01]  /*b220*/  @!PT LDS RZ, [RZ] ;  /* 0x00000000fffff984 */ /* 0x000fe20000000800 */
[----:B------:R-:W-:Y:S01]  /*b230*/  @!PT LDS RZ, [RZ] ;  /* 0x00000000fffff984 */ /* 0x000fe20000000800 */
[----:B------:R-:W-:Y:S01]  /*b240*/  @!PT LDS RZ, [RZ] ;  /* 0x00000000fffff984 */ /* 0x000fe20000000800 */
[----:B------:R5:W-:Y:S06]  /*b250*/  MEMBAR.ALL.CTA ;  /* 0x0000000000007992 */ /* 0x000bec0000008000 */
[----:B-----5:R-:W5:Y:S02]  /*b260*/  FENCE.VIEW.ASYNC.S ;  /* 0x00000000000073c6 */ /* 0x020f640000000000 */
[----:B-----5:R-:W-:Y:S06]  /*b270*/  BAR.SYNC.DEFER_BLOCKING 0x1, 0x80 ;  /* 0x0042000000007b1d */ /* 0x020fec0000010000 */
        /* <DEDUP_REMOVED lines=14> */
[----:B------:R1:W-:Y:S02]  /*b360*/  UTMASTG.4D [UR8], [UR6] ;  /* 0x00000008060073b5 */ /* 0x0003e40008018000 */
[----:B-1----:R0:W-:Y:S02]  /*b370*/  UTMACMDFLUSH ;  /* 0x00000000000079b7 */ /* 0x0021e40000000000 */
.L_x_86:
[----:B------:R-:W-:Y:S05]  /*b380*/  BSYNC B0 ;  /* 0x0000000000007941 */ /* 0x000fea0003800000 */
.L_x_85:
[----:B------:R-:W-:Y:S01]  /*b390*/  R2UR UR4, R19 ;  /* 0x00000000130472ca */ /* 0x000fe200000e0000 */
[----:B------:R-:W-:-:S04]  /*b3a0*/  DEPBAR.LE SB0, 0x0 ;  /* 0x000080000000791a */ /* 0x000fc80000000000 */
[----:B------:R-:W-:-:S08]  /*b3b0*/  LOP3.LUT R184, R184, 0x1, RZ, 0x3c, !PT ;  /* 0x00000001b8b87812 */ /* 0x000fd000078e3cff */
[----:B------:R-:W-:-:S04]  /*b3c0*/  ULEA UR4, UR4, 0xfffffff8, 0x3 ;  /* 0xfffffff804047891 */ /* 0x000fc8000f8e183f */
[----:B------:R-:W-:-:S04]  /*b3d0*/  ULOP3.LUT UR4, UR4, 0x8, URZ, 0xc0, !UPT ;  /* 0x0000000804047892 */ /* 0x000fc8000f8ec03f */
[----:B------:R-:W-:-:S06]  /*b3e0*/  ULOP3.LUT UR4, UR4, 0x18, URZ, 0x3c, !UPT ;  /* 0x0000001804047892 */ /* 0x000fcc000f8e3c3f */
[----:B-1-3--:R-:W-:Y:S01]  /*b3f0*/  MOV R0, UR4 ;  /* 0x0000000400007c02 */ /* 0x00afe20008000f00 */
[----:B------:R-:W-:Y:S02]  /*b400*/  ULDC UR4, c[0x0][0xc] ;  /* 0x0000030000047ab9 */ /* 0x000fe40000000800 */
[----:B------:R-:W-:Y:S01]  /*b410*/  IADD3 R17, R17, UR4, RZ ;  /* 0x0000000411117c10 */ /* 0x000fe2000fffe0ff */
[----:B------:R-:W-:Y:S01]  /*b420*/  ULDC UR4, c[0x0][0xa00] ;  /* 0x0002800000047ab9 */ /* 0x000fe20000000800 */
[----:B------:R1:W-:Y:S02]  /*b430*/  SYNCS.ARRIVE.TRANS64.A1T0 RZ, [R0+UR38+0x3c490], RZ ;  /* 0x03c490ff00ff79a7 */ /* 0x0003e40008100026 */
[----:B------:R-:W-:-:S13]  /*b440*/  ISETP.GE.AND P0, PT, R17, UR4, PT ;  /* 0x0000000411007c0c */ /* 0x000fda000bf06270 */
[----:B-1----:R-:W-:Y:S05]  /*b450*/  @!P0 BRA `(.L_x_87) ;  /* 0xffffff5800548947 */ /* 0x002fea000383ffff */
[----:B------:R-:W-:Y:S05]  /*b460*/  EXIT ;  /* 0x000000000000794d */ /* 0x000fea0003800000 */
.L_x_6:
[----:B------:R-:W-:-:S08]  /*b470*/  NOP ;  /* 0x0000000000007918 */ /* 0x000fd00000000000 */
[----:B------:R-:W2:-:S00]  /*b480*/  USETMAXREG.DEALLOC.CTAPOOL 0x18 ;  /* 0x00000018000079c8 */ /* 0x000e8000080e0500 */
[----:B------:R-:W-:-:S13]  /*b490*/  PLOP3.LUT P3, PT, PT, PT, UP0, 0x80, 0x0 ;  /* 0x000000000000781c */ /* 0x000fda0003f6f008 */
[----:B--2---:R-:W-:Y:S05]  /*b4a0*/  @!P3 BRA `(.L_x_88) ;  /* 0x0000000800b8b947 */ /* 0x004fea0003800000 */
[----:B------:R-:W-:-:S13]  /*b4b0*/  PLOP3.LUT P2, PT, PT, PT, UP1, 0x80, 0x0 ;  /* 0x000000000000781c */ /* 0x000fda0003f4f018 */
[----:B-1----:R-:W-:Y:S05]  /*b4c0*/  @P2 EXIT ;  /* 0x000000000000294d */ /* 0x002fea0003800000 */
[----:B------:R-:W-:Y:S02]  /*b4d0*/  ULDC UR4, c[0x0][0xa00] ;  /* 0x0002800000047ab9 */ /* 0x000fe40000000800 */
[----:B------:R-:W-:-:S13]  /*b4e0*/  ISETP.GE.AND P2, PT, R17, UR4, PT ;  /* 0x0000000411007c0c */ /* 0x000fda000bf46270 */
[----:B------:R-:W-:Y:S05]  /*b4f0*/  @P2 EXIT ;  /* 0x000000000000294d */ /* 0x000fea0003800000 */
[----:B------:R-:W-:Y:S01]  /*b500*/  R2UR UR4, R16 ;  /* 0x00000000100472ca */ /* 0x000fe200000e0000 */
[----:B------:R-:W-:Y:S01]  /*b510*/  BSSY B0, `(.L_x_89) ;  /* 0x00000a6000007945 */ /* 0x000fe20003800000 */
[----:B------:R-:W-:Y:S01]  /*b520*/  LOP3.LUT P2, RZ, R2, 0x1f, RZ, 0xc0, !PT ;  /* 0x0000001f02ff7812 */ /* 0x000fe2000784c0ff */
[----:B------:R-:W-:Y:S01]  /*b530*/  ULDC UR21, c[0x0][0xc] ;  /* 0x0000030000157ab9 */ /* 0x000fe20000000800 */
[----:B------:R-:W-:Y:S01]  /*b540*/  MOV R4, 0x1 ;  /* 0x0000000100047802 */ /* 0x000fe20000000f00 */
[----:B------:R-:W-:Y:S01]  /*b550*/  ULDC.64 UR18, c[0x0][0x198] ;  /* 0x0000660000127ab9 */ /* 0x000fe20000000a00 */
[----:B------:R-:W-:Y:S01]  /*b560*/  PLOP3.LUT P0, PT, P2, P0, PT, 0x2a, 0x0 ;  /* 0x000000000000781c */ /* 0x000fe20001700572 */
[----:B------:R-:W-:Y:S01]  /*b570*/  ULDC UR22, c[0x0][0xa00] ;  /* 0x0002800000167ab9 */ /* 0x000fe20000000800 */
[----:B------:R-:W-:Y:S02]  /*b580*/  MOV R0, RZ ;  /* 0x000000ff00007202 */ /* 0x000fe40000000f00 */
[----:B------:R-:W-:-:S03]  /*b590*/  MOV R5, 0x1 ;  /* 0x0000000100057802 */ /* 0x000fc60000000f00 */
[----:B------:R-:W-:-:S12]  /*b5a0*/  ULOP3.LUT UR20, UR4, 0x2, URZ, 0xfc, !UPT ;  /* 0x0000000204147892 */ /* 0x000fd8000f8efc3f */
.L_x_104:
[----:B------:R-:W1:Y:S01]  /*b5b0*/  LDC R6, c[0x0][0xa04] ;  /* 0x00028100ff067b82 */ /* 0x000e620000000800 */
[----:B------:R-:W-:Y:S01]  /*b5c0*/  IMAD.MOV.U32 R7, RZ, RZ, R17 ;  /* 0x000000ffff077224 */ /* 0x000fe200078e0011 */
[----:B------:R-:W-:-:S06]  /*b5d0*/  UMOV UR4, 0xffffffff ;  /* 0xffffffff00047882 */ /* 0x000fcc0000000000 */
[----:B------:R-:W2:Y:S08]  /*b5e0*/  LDC R10, c[0x0][0xa10] ;  /* 0x00028400ff0a7b82 */ /* 0x000eb00000000800 */
[----:B------:R-:W3:Y:S01]  /*b5f0*/  LDC R13, c[0x0][0xa1c] ;  /* 0x00028700ff0d7b82 */ /* 0x000ee20000000800 */
[----:B-1----:R-:W-:Y:S02]  /*b600*/  ISETP.NE.AND P2, PT, R6, 0x1, PT ;  /* 0x000000010600780c */ /* 0x002fe40003f45270 */
[----:B--2---:R-:W-:-:S11]  /*b610*/  ISETP.NE.AND P3, PT, R10, 0x1, PT ;  /* 0x000000010a00780c */ /* 0x004fd60003f65270 */
[----:B------:R-:W1:Y:S01]  /*b620*/  @P2 LDC.64 R8, c[0x0][0xa08] ;  /* 0x00028200ff082b82 */ /* 0x000e620000000a00 */
[----:B---3--:R-:W-:-:S07]  /*b630*/  ISETP.NE.AND P4, PT, R13, 0x1, PT ;  /* 0x000000010d00780c */ /* 0x008fce0003f85270 */
[----:B------:R-:W2:Y:S08]  /*b640*/  @P3 LDC R12, c[0x0][0xa14] ;  /* 0x00028500ff0c3b82 */ /* 0x000eb00000000800 */
[----:B------:R-:W3:Y:S08]  /*b650*/  @P3 LDC R11, c[0x0][0xa18] ;  /* 0x00028600ff0b3b82 */ /* 0x000ef00000000800 */
[----:B------:R-:W4:Y:S01]  /*b660*/  @P4 LDC.64 R2, c[0x0][0xa20] ;  /* 0x00028800ff024b82 */ /* 0x000f220000000a00 */
[----:B-1----:R-:W-:-:S05]  /*b670*/  @P2 IMAD.HI.U32 R8, R17, R8, RZ ;  /* 0x0000000811082227 */ /* 0x002fca00078e00ff */
[----:B------:R-:W-:-:S04]  /*b680*/  @P2 SHF.R.U32.HI R7, RZ, R9, R8 ;  /* 0x00000009ff072219 */ /* 0x000fc80000011608 */
[----:B------:R-:W-:Y:S01]  /*b690*/  MOV R9, R7 ;  /* 0x0000000700097202 */ /* 0x000fe20000000f00 */
[----:B--2---:R-:W-:-:S05]  /*b6a0*/  @P3 IMAD.HI.U32 R8, R7, R12, RZ ;  /* 0x0000000c07083227 */ /* 0x004fca00078e00ff */
[----:B---3--:R-:W-:-:S05]  /*b6b0*/  @P3 SHF.R.U32.HI R9, RZ, R11, R8 ;  /* 0x0000000bff093219 */ /* 0x008fca0000011608 */
[----:B----4-:R-:W-:Y:S01]  /*b6c0*/  @P4 IMAD.HI.U32 R8, R9, R2, RZ ;  /* 0x0000000209084227 */ /* 0x010fe200078e00ff */
[----:B------:R-:W-:-:S04]  /*b6d0*/  MOV R2, R9 ;  /* 0x0000000900027202 */ /* 0x000fc80000000f00 */
[----:B------:R-:W-:Y:S02]  /*b6e0*/  @P4 SHF.R.U32.HI R2, RZ, R3, R8 ;  /* 0x00000003ff024219 */ /* 0x000fe40000011608 */
[----:B------:R-:W-:Y:S02]  /*b6f0*/  IADD3 R3, -R9, RZ, RZ ;  /* 0x000000ff09037210 */ /* 0x000fe40007ffe1ff */
[----:B------:R-:W-:-:S03]  /*b700*/  IADD3 R2, -R2, RZ, RZ ;  /* 0x000000ff02027210 */ /* 0x000fc60007ffe1ff */
[----:B------:R-:W-:Y:S02]  /*b710*/  IMAD R10, R10, R3, R7 ;  /* 0x000000030a0a7224 */ /* 0x000fe400078e0207 */
[----:B------:R-:W-:Y:S01]  /*b720*/  IMAD R2, R13, R2, R9 ;  /* 0x000000020d027224 */ /* 0x000fe200078e0209 */
[----:B------:R-:W-:Y:S06]  /*b730*/  BRA.DIV UR4, `(.L_x_90) ;  /* 0x0000001e04a47947 */ /* 0x000fec000b800000 */
[----:B------:R-:W-:-:S13]  /*b740*/  ELECT P6, URZ, PT ;  /* 0x00000000003f782f */ /* 0x000fda00038c0000 */
.L_x_143:
[----:B------:R-:W-:Y:S01]  /*b750*/  IADD3 R3, -R7, RZ, RZ ;  /* 0x000000ff07037210 */ /* 0x000fe20007ffe1ff */
[----:B------:R-:W-:Y:S04]  /*b760*/  BSSY B1, `(.L_x_91) ;  /* 0x0000039000017945 */ /* 0x000fe80003800000 */
[----:B------:R-:W-:Y:S01]  /*b770*/  IMAD R3, R6, R3, R17 ;  /* 0x0000000306037224 */ /* 0x000fe200078e0211 */
[----:B------:R-:W-:-:S04]  /*b780*/  MOV R6, RZ ;  /* 0x000000ff00067202 */ /* 0x000fc80000000f00 */
[----:B------:R-:W-:Y:S01]  /*b790*/  SHF.L.U32 R3, R3, 0x7, RZ ;  /* 0x0000000703037819 */ /* 0x000fe200000006ff */
[----:B------:R-:W-:Y:S06]  /*b7a0*/  @!P6 BRA `(.L_x_92) ;  /* 0x0000000000d0e947 */ /* 0x000fec0003800000 */
[----:B------:R-:W1:Y:S01]  /*b7b0*/  S2R R7, SR_CgaCtaId ;  /* 0x0000000000077919 */ /* 0x000e620000008800 */
[----:B------:R-:W-:-:S04]  /*b7c0*/  MOV R6, 0x400 ;  /* 0x0000040000067802 */ /* 0x000fc80000000f00 */
[----:B-1----:R-:W-:Y:S02]  /*b7d0*/  LEA R9, R7, R6, 0x18 ;  /* 0x0000000607097211 */ /* 0x002fe400078ec0ff */
[----:B------:R-:W-:Y:S02]  /*b7e0*/  SHF.L.U32 R6, R5, 0x1f, RZ ;  /* 0x0000001f05067819 */ /* 0x000fe400000006ff */
[----:B------:R-:W-:-:S04]  /*b7f0*/  LEA R7, R0, R9, 0x3 ;  /* 0x0000000900077211 */ /* 0x000fc800078e18ff */
[----:B------:R-:W1:Y:S02]  /*b800*/  SYNCS.PHASECHK.TRANS64.TRYWAIT P2, [R7+URZ+0x3c460], R6 ;  /* 0x03c46006070075a7 */ /* 0x000e64000804017f */
[----:B-1----:R-:W-:Y:S05]  /*b810*/  @!P2 BRA `(.L_x_93) ;  /* 0x0000001c008ca947 */ /* 0x002fea0003800000 */
.L_x_144:
[----:B------:R-:W-:Y:S01]  /*b820*/  UPRMT UR4, UR20, 0x9910, URZ ;  /* 0x0000991014047896 */ /* 0x000fe2000800003f */
[----:B-1----:R-:W-:-:S03]  /*b830*/  @P1 MOV R6, 0x8000 ;  /* 0x0000800000061802 */ /* 0x002fc60000000f00 */
[----:B------:R-:W-:Y:S01]  /*b840*/  UISETP.NE.AND UP0, UPT, UR4, 0x2, UPT ;  /* 0x000000020400788c */ /* 0x000fe2000bf05270 */
[----:B------:R1:W-:Y:S05]  /*b850*/  @P1 SYNCS.ARRIVE.TRANS64 RZ, [R7+URZ+0x3c450], R6 ;  /* 0x03c4500607ff19a7 */ /* 0x0003ea000800003f */
[----:B------:R-:W-:-:S13]  /*b860*/  PLOP3.LUT P2, PT, PT, PT, UP0, 0x80, 0x0 ;  /* 0x000000000000781c */ /* 0x000fda0003f4f008 */
[----:B-1----:R-:W-:Y:S05]  /*b870*/  @P2 BRA `(.L_x_94) ;  /* 0x0000000000042947 */ /* 0x002fea0003800000 */
[----:B------:R-:W-:Y:S01]  /*b880*/  BPT.TRAP 0x1 ;  /* 0x000000040000795c */ /* 0x000fe20000300000 */
.L_x_94:
[----:B------:R-:W-:Y:S05]  /*b890*/  @P0 BRA `(.L_x_95) ;  /* 0x0000000000040947 */ /* 0x000fea0003800000 */
[----:B------:R-:W-:Y:S01]  /*b8a0*/  BPT.TRAP 0x1 ;  /* 0x000000040000795c */ /* 0x000fe20000300000 */
.L_x_95:
[----:B------:R-:W-:Y:S01]  /*b8b0*/  R2UR UR5, R9 ;  /* 0x00000000090572ca */ /* 0x000fe200000e0000 */
[----:B------:R-:W-:Y:S01]  /*b8c0*/  UIADD3 UR4, UP0, UR18, 0xf0, URZ ;  /* 0x000000f012047890 */ /* 0x000fe2000ff1e03f */
[----:B------:R-:W-:Y:S01]  /*b8d0*/  R2UR UR8, R0 ;  /* 0x00000000000872ca */ /* 0x000fe200000e0000 */
[----:B------:R-:W-:Y:S01]  /*b8e0*/  UMOV UR10, URZ ;  /* 0x0000003f000a7c82 */ /* 0x000fe20008000000 */
[----:B------:R-:W-:Y:S01]  /*b8f0*/  R2UR UR9, R7 ;  /* 0x00000000070972ca */ /* 0x000fe200000e0000 */
[----:B------:R-:W-:Y:S01]  /*b900*/  UMOV UR6, 0x0 ;  /* 0x0000000000067882 */ /* 0x000fe20000000000 */
[----:B------:R-:W-:Y:S01]  /*b910*/  R2UR UR11, R3 ;  /* 0x00000000030b72ca */ /* 0x000fe200000e0000 */
[----:B------:R-:W-:Y:S01]  /*b920*/  UMOV UR7, 0x10000000 ;  /* 0x1000000000077882 */ /* 0x000fe20000000000 */
[----:B------:R-:W-:Y:S01]  /*b930*/  R2UR UR12, R10 ;  /* 0x000000000a0c72ca */ /* 0x000fe200000e0000 */
[----:B------:R-:W-:Y:S01]  /*b940*/  UMOV UR15, 0x40 ;  /* 0x00000040000f7882 */ /* 0x000fe20000000000 */
[----:B------:R-:W-:Y:S01]  /*b950*/  R2UR UR13, R2 ;  /* 0x00000000020d72ca */ /* 0x000fe200000e0000 */
[----:B------:R-:W-:-:S04]  /*b960*/  VIADD R0, R0, 0x1 ;  /* 0x0000000100007836 */ /* 0x000fc80000000000 */
[----:B------:R-:W-:Y:S01]  /*b970*/  ULEA UR8, UR8, UR5, 0xf ;  /* 0x0000000508087291 */ /* 0x000fe2000f8e783f */
[C---:B------:R-:W-:Y:S01]  /*b980*/  ISETP.NE.AND P2, PT, R0.reuse, 0x2, PT ;  /* 0x000000020000780c */ /* 0x040fe20003f45270 */
[----:B------:R-:W-:Y:S02]  /*b990*/  UIADD3 UR9, UR9, 0x3c450, URZ ;  /* 0x0003c45009097890 */ /* 0x000fe4000fffe03f */
[----:B------:R-:W-:Y:S01]  /*b9a0*/  UIADD3.X UR5, URZ, UR19, URZ, UP0, !UPT ;  /* 0x000000133f057290 */ /* 0x000fe200087fe43f */
[----:B------:R-:W-:Y:S01]  /*b9b0*/  SEL R6, RZ, 0x1, P2 ;  /* 0x00000001ff067807 */ /* 0x000fe20001000000 */
[----:B------:R-:W-:Y:S01]  /*b9c0*/  UIADD3 UR14, UR8, 0x2000, URZ ;  /* 0x00002000080e7890 */ /* 0x000fe2000fffe03f */
[----:B------:R-:W-:Y:S01]  /*b9d0*/  SEL R0, R0, RZ, P2 ;  /* 0x000000ff00007207 */ /* 0x000fe20001000000 */
[----:B------:R-:W-:Y:S01]  /*b9e0*/  UIADD3 UR16, UR8, 0x4000, URZ ;  /* 0x0000400008107890 */ /* 0x000fe2000fffe03f */
[----:B------:R-:W-:Y:S01]  /*b9f0*/  LOP3.LUT R5, R5, R6, RZ, 0x3c, !PT ;  /* 0x0000000605057212 */ /* 0x000fe200078e3cff */
[----:B------:R-:W-:Y:S01]  /*ba00*/  UIADD3 UR17, UR8, 0x6000, URZ ;  /* 0x0000600008117890 */ /* 0x000fe2000fffe03f */
[----:B------:R-:W-:-:S02]  /*ba10*/  MOV R6, 0x40 ;  /* 0x0000004000067802 */ /* 0x000fc40000000f00 */
[----:B------:R1:W-:Y:S02]  /*ba20*/  UTMALDG.4D [UR8], [UR4], desc[UR6] ;  /* 0x00000608040075b4 */ /* 0x0003e40008019000 */
[----:B-1----:R-:W-:Y:S01]  /*ba30*/  UMOV UR8, UR14 ;  /* 0x0000000e00087c82 */ /* 0x002fe20008000000 */
[----:B------:R-:W-:Y:S01]  /*ba40*/  UMOV UR10, UR15 ;  /* 0x0000000f000a7c82 */ /* 0x000fe20008000000 */
[----:B------:R-:W-:Y:S01]  /*ba50*/  UMOV UR14, 0x80 ;  /* 0x00000080000e7882 */ /* 0x000fe20000000000 */
[----:B------:R1:W-:Y:S02]  /*ba60*/  UTMALDG.4D [UR8], [UR4], desc[UR6] ;  /* 0x00000608040075b4 */ /* 0x0003e40008019000 */
[----:B-1----:R-:W-:Y:S01]  /*ba70*/  UMOV UR8, UR16 ;  /* 0x0000001000087c82 */ /* 0x002fe20008000000 */
[----:B------:R-:W-:Y:S01]  /*ba80*/  UMOV UR10, UR14 ;  /* 0x0000000e000a7c82 */ /* 0x000fe20008000000 */
[----:B------:R-:W-:Y:S01]  /*ba90*/  UMOV UR14, 0xc0 ;  /* 0x000000c0000e7882 */ /* 0x000fe20000000000 */
[----:B------:R1:W-:Y:S02]  /*baa0*/  UTMALDG.4D [UR8], [UR4], desc[UR6] ;  /* 0x00000608040075b4 */ /* 0x0003e40008019000 */
[----:B-1----:R-:W-:Y:S01]  /*bab0*/  UMOV UR8, UR17 ;  /* 0x0000001100087c82 */ /* 0x002fe20008000000 */
[----:B------:R-:W-:-:S02]  /*bac0*/  UMOV UR10, UR14 ;  /* 0x0000000e000a7c82 */ /* 0x000fc40008000000 */
[----:B------:R1:W-:Y:S02]  /*bad0*/  UTMALDG.4D [UR8], [UR4], desc[UR6] ;  /* 0x00000608040075b4 */ /* 0x0003e40008019000 */
[----:B-1----:R-:W-:Y:S01]  /*bae0*/  NOP ;  /* 0x0000000000007918 */ /* 0x002fe20000000000 */
.L_x_92:
[----:B------:R-:W-:Y:S05]  /*baf0*/  BSYNC B1 ;  /* 0x0000000000017941 */ /* 0x000fea0003800000 */
.L_x_91:
[----:B------:R-:W-:Y:S01]  /*bb00*/  LOP3.LUT P2, RZ, R4, 0xff, RZ, 0xc0, !PT ;  /* 0x000000ff04ff7812 */ /* 0x000fe2000784c0ff */
[----:B------:R-:W-:-:S12]  /*bb10*/  BSSY B1, `(.L_x_96) ;  /* 0x0000009000017945 */ /* 0x000fd80003800000 */
[----:B------:R-:W-:Y:S05]  /*bb20*/  @!P2 BRA `(.L_x_97) ;  /* 0x00000000001ca947 */ /* 0x000fea0003800000 */
[----:B------:R-:W1:Y:S01]  /*bb30*/  S2R R7, SR_CgaCtaId ;  /* 0x0000000000077919 */ /* 0x000e620000008800 */
[----:B------:R-:W-:-:S04]  /*bb40*/  MOV R4, 0x400 ;  /* 0x0000040000047802 */ /* 0x000fc80000000f00 */
[----:B-1----:R-:W-:Y:S02]  /*bb50*/  LEA R7, R7, R4, 0x18 ;  /* 0x0000000407077211 */ /* 0x002fe400078ec0ff */
[----:B------:R-:W-:Y:S02]  /*bb60*/  SHF.L.U32 R4, RZ, 0x1f, RZ ;  /* 0x0000001fff047819 */ /* 0x000fe400000006ff */
[----:B------:R1:W-:Y:S02]  /*bb70*/  SYNCS.ARRIVE.TRANS64.A1T0 RZ, [R7+URZ+0x3c4b0], RZ ;  /* 0x03c4b0ff07ff79a7 */ /* 0x0003e4000810003f */
[----:B------:R-:W2:Y:S02]  /*bb80*/  SYNCS.PHASECHK.TRANS64.TRYWAIT P2, [R7+URZ+0x3c4b0], R4 ;  /* 0x03c4b004070075a7 */ /* 0x000ea4000804017f */
[----:B-12---:R-:W-:Y:S05]  /*bb90*/  @!P2 BRA `(.L_x_98) ;  /* 0x0000001800c0a947 */ /* 0x006fea0003800000 */
.L_x_97:
[----:B------:R-:W-:Y:S05]  /*bba0*/  BSYNC B1 ;  /* 0x0000000000017941 */ /* 0x000fea0003800000 */
.L_x_96:
[----:B------:R-:W-:Y:S04]  /*bbb0*/  BSSY B1, `(.L_x_99) ;  /* 0x0000037000017945 */ /* 0x000fe80003800000 */
[----:B------:R-:W-:Y:S05]  /*bbc0*/  @!P6 BRA `(.L_x_100) ;  /* 0x0000000000d4e947 */ /* 0x000fea0003800000 */
[----:B-1----:R-:W1:Y:S01]  /*bbd0*/  S2R R7, SR_CgaCtaId ;  /* 0x0000000000077919 */ /* 0x002e620000008800 */
[----:B------:R-:W-:Y:S02]  /*bbe0*/  MOV R4, 0x400 ;  /* 0x0000040000047802 */ /* 0x000fe40000000f00 */
[----:B------:R-:W-:Y:S02]  /*bbf0*/  SHF.L.U32 R9, R5, 0x1f, RZ ;  /* 0x0000001f05097819 */ /* 0x000fe400000006ff */
[----:B-1----:R-:W-:-:S04]  /*bc00*/  LEA R7, R7, R4, 0x18 ;  /* 0x0000000407077211 */ /* 0x002fc800078ec0ff */
[----:B------:R-:W-:-:S04]  /*bc10*/  LEA R4, R0, R7, 0x3 ;  /* 0x0000000700047211 */ /* 0x000fc800078e18ff */
[----:B------:R-:W1:Y:S02]  /*bc20*/  SYNCS.PHASECHK.TRANS64.TRYWAIT P2, [R4+URZ+0x3c460], R9 ;  /* 0x03c46009040075a7 */ /* 0x000e64000804017f */
[----:B-1----:R-:W-:Y:S05]  /*bc30*/  @!P2 BRA `(.L_x_101) ;  /* 0x0000001800aca947 */ /* 0x002fea0003800000 */
.L_x_145:
[----:B------:R-:W-:Y:S01]  /*bc40*/  UPRMT UR4, UR20, 0x9910, URZ ;  /* 0x0000991014047896 */ /* 0x000fe2000800003f */
[----:B-1----:R-:W-:-:S03]  /*bc50*/  @P1 MOV R9, 0x8000 ;  /* 0x0000800000091802 */ /* 0x002fc60000000f00 */
[----:B------:R-:W-:Y:S01]  /*bc60*/  UISETP.NE.AND UP0, UPT, UR4, 0x2, UPT ;  /* 0x000000020400788c */ /* 0x000fe2000bf05270 */
[----:B------:R1:W-:Y:S05]  /*bc70*/  @P1 SYNCS.ARRIVE.TRANS64 RZ, [R4+URZ+0x3c450], R9 ;  /* 0x03c4500904ff19a7 */ /* 0x0003ea000800003f */
[----:B------:R-:W-:-:S13]  /*bc80*/  PLOP3.LUT P2, PT, PT, PT, UP0, 0x80, 0x0 ;  /* 0x000000000000781c */ /* 0x000fda0003f4f008 */
[----:B-1----:R-:W-:Y:S05]  /*bc90*/  @P2 BRA `(.L_x_102) ;  /* 0x0000000000042947 */ /* 0x002fea0003800000 */
[----:B------:R-:W-:Y:S01]  /*bca0*/  BPT.TRAP 0x1 ;  /* 0x000000040000795c */ /* 0x000fe20000300000 */
.L_x_102:
[----:B------:R-:W-:Y:S05]  /*bcb0*/  @P0 BRA `(.L_x_103) ;  /* 0x0000000000040947 */ /* 0x000fea0003800000 */
[----:B------:R-:W-:Y:S01]  /*bcc0*/  BPT.TRAP 0x1 ;  /* 0x000000040000795c */ /* 0x000fe20000300000 */
.L_x_103:
        /* <DEDUP_REMOVED lines=10> */
[----:B------:R-:W-:-:S02]  /*bd70*/  R2UR UR12, R10 ;  /* 0x000000000a0c72ca */ /* 0x000fc400000e0000 */
[----:B------:R-:W-:Y:S02]  /*bd80*/  R2UR UR13, R2 ;  /* 0x00000000020d72ca */ /* 0x000fe400000e0000 */
[----:B------:R-:W-:-:S03]  /*bd90*/  IADD3 R0, R0, 0x1, RZ ;  /* 0x0000000100007810 */ /* 0x000fc60007ffe0ff */
[----:B------:R-:W-:Y:S01]  /*bda0*/  UIADD3 UR11, UR11, UR9, URZ ;  /* 0x000000090b0b7290 */ /* 0x000fe2000fffe03f */
[C---:B------:R-:W-:Y:S01]  /*bdb0*/  ISETP.NE.AND P2, PT, R0.reuse, 0x2, PT ;  /* 0x000000020000780c */ /* 0x040fe20003f45270 */
[----:B------:R-:W-:Y:S02]  /*bdc0*/  ULEA UR8, UR8, UR5, 0xf ;  /* 0x0000000508087291 */ /* 0x000fe4000f8e783f */
[----:B------:R-:W-:Y:S01]  /*bdd0*/  UIADD3 UR9, UR14, 0x3c450, URZ ;  /* 0x0003c4500e097890 */ /* 0x000fe2000fffe03f */
[----:B------:R-:W-:Y:S01]  /*bde0*/  SEL R2, RZ, 0x1, P2 ;  /* 0x00000001ff027807 */ /* 0x000fe20001000000 */
[----:B------:R-:W-:Y:S01]  /*bdf0*/  UIADD3.X UR5, URZ, UR19, URZ, UP0, !UPT ;  /* 0x000000133f057290 */ /* 0x000fe200087fe43f */
[----:B------:R-:W-:Y:S01]  /*be00*/  SEL R0, R0, RZ, P2 ;  /* 0x000000ff00007207 */ /* 0x000fe20001000000 */
[----:B------:R-:W-:Y:S01]  /*be10*/  UIADD3 UR14, UR8, 0x2000, URZ ;  /* 0x00002000080e7890 */ /* 0x000fe2000fffe03f */
[----:B------:R-:W-:Y:S01]  /*be20*/  LOP3.LUT R5, R5, R2, RZ, 0x3c, !PT ;  /* 0x0000000205057212 */ /* 0x000fe200078e3cff */
[----:B------:R-:W-:-:S02]  /*be30*/  UIADD3 UR16, UR8, 0x4000, URZ ;  /* 0x0000400008107890 */ /* 0x000fc4000fffe03f */
[----:B------:R-:W-:-:S03]  /*be40*/  UIADD3 UR17, UR8, 0x6000, URZ ;  /* 0x0000600008117890 */ /* 0x000fc6000fffe03f */
        /* <DEDUP_REMOVED lines=12> */
[----:B--2---:R-:W-:Y:S01]  /*bf10*/  NOP ;  /* 0x0000000000007918 */ /* 0x004fe20000000000 */
.L_x_100:
[----:B------:R-:W-:Y:S05]  /*bf20*/  BSYNC B1 ;  /* 0x0000000000017941 */ /* 0x000fea0003800000 */
.L_x_99:
[----:B------:R-:W-:Y:S02]  /*bf30*/  IADD3 R17, R17, UR21, RZ ;  /* 0x0000001511117c10 */ /* 0x000fe4000fffe0ff */
[----:B-1----:R-:W-:Y:S02]  /*bf40*/  PRMT R4, RZ, 0x7610, R4 ;  /* 0x00007610ff047816 */ /* 0x002fe40000000004 */
[----:B------:R-:W-:-:S13]  /*bf50*/  ISETP.GE.AND P2, PT, R17, UR22, PT ;  /* 0x0000001611007c0c */ /* 0x000fda000bf46270 */
[----:B------:R-:W-:Y:S05]  /*bf60*/  @!P2 BRA `(.L_x_104) ;  /* 0xfffffff40090a947 */ /* 0x000fea000383ffff */
[----:B------:R-:W-:Y:S05]  /*bf70*/  BSYNC B0 ;  /* 0x0000000000007941 */ /* 0x000fea0003800000 */
.L_x_89:
[----:B------:R-:W-:Y:S05]  /*bf80*/  EXIT ;  /* 0x000000000000794d */ /* 0x000fea0003800000 */
.L_x_88:
[----:B-1----:R-:W-:Y:S02]  /*bf90*/  ULDC UR4, c[0x0][0xa00] ;  /* 0x0002800000047ab9 */ /* 0x002fe40000000800 */
[----:B------:R-:W-:-:S13]  /*bfa0*/  ISETP.GE.AND P0, PT, R17, UR4, PT ;  /* 0x0000000411007c0c */ /* 0x000fda000bf06270 */
[----:B------:R-:W-:Y:S05]  /*bfb0*/  @P0 EXIT ;  /* 0x000000000000094d */ /* 0x000fea0003800000 */
[----:B------:R-:W-:Y:S01]  /*bfc0*/  R2UR UR4, R18 ;  /* 0x00000000120472ca */ /* 0x000fe200000e0000 */
[----:B------:R-:W-:Y:S01]  /*bfd0*/  BSSY B0, `(.L_x_105) ;  /* 0x0000126000007945 */ /* 0x000fe20003800000 */
[----:B------:R-:W-:Y:S01]  /*bfe0*/  LOP3.LUT P0, RZ, R2, 0x1f, RZ, 0xc0, !PT ;  /* 0x0000001f02ff7812 */ /* 0x000fe2000780c0ff */
[----:B------:R-:W-:Y:S01]  /*bff0*/  ULDC.64 UR16, c[0x0][0x198] ;  /* 0x0000660000107ab9 */ /* 0x000fe20000000a00 */
[----:B------:R-:W-:Y:S01]  /*c000*/  MOV R5, 0x1 ;  /* 0x0000000100057802 */ /* 0x000fe20000000f00 */
[----:B------:R-:W-:Y:S01]  /*c010*/  ULDC UR20, c[0x0][0xc] ;  /* 0x0000030000147ab9 */ /* 0x000fe20000000800 */
[----:B------:R-:W-:Y:S02]  /*c020*/  PLOP3.LUT P0, PT, P0, P2, PT, 0x2a, 0x0 ;  /* 0x000000000000781c */ /* 0x000fe40000704572 */
[----:B------:R-:W-:Y:S02]  /*c030*/  MOV R0, RZ ;  /* 0x000000ff00007202 */ /* 0x000fe40000000f00 */
[----:B------:R-:W-:-:S03]  /*c040*/  MOV R4, 0x1 ;  /* 0x0000000100047802 */ /* 0x000fc60000000f00 */
[----:B------:R-:W-:-:S12]  /*c050*/  ULOP3.LUT UR19, UR4, 0x2, URZ, 0xfc, !UPT ;  /* 0x0000000204137892 */ /* 0x000fd8000f8efc3f */
.L_x_133:
[----:B------:R-:W1:Y:S01]  /*c060*/  LDC R8, c[0x0][0xa04] ;  /* 0x00028100ff087b82 */ /* 0x000e620000000800 */
[----:B------:R-:W-:Y:S02]  /*c070*/  ULDC UR4, c[0x0][0x28c] ;  /* 0x0000a30000047ab9 */ /* 0x000fe40000000800 */
[----:B------:R-:W-:-:S04]  /*c080*/  UIADD3 UR4, UR4, 0x3f, URZ ;  /* 0x0000003f04047890 */ /* 0x000fc8000fffe03f */
[----:B------:R-:W-:Y:S01]  /*c090*/  USHF.R.S32.HI UR5, URZ, 0x1f, UR4 ;  /* 0x0000001f3f057899 */ /* 0x000fe20008011404 */
[----:B------:R-:W2:Y:S03]  /*c0a0*/  LDC R9, c[0x0][0xa10] ;  /* 0x00028400ff097b82 */ /* 0x000ea60000000800 */
[----:B------:R-:W-:-:S03]  /*c0b0*/  ULEA.HI UR5, UR5, UR4, URZ, 0x6 ;  /* 0x0000000405057291 */ /* 0x000fc6000f8f303f */
[----:B------:R-:W-:Y:S01]  /*c0c0*/  UMOV UR4, 0xffffffff ;  /* 0xffffffff00047882 */ /* 0x000fe20000000000 */
[----:B------:R-:W-:Y:S01]  /*c0d0*/  USHF.R.S32.HI UR5, URZ, 0x6, UR5 ;  /* 0x000000063f057899 */ /* 0x000fe20008011405 */
        /* <DEDUP_REMOVED lines=8> */
[----:B-1----:R-:W-:Y:S01]  /*c160*/  @P3 IMAD.HI.U32 R10, R17, R6, RZ ;  /* 0x00000006110a3227 */ /* 0x002fe200078e00ff */
[----:B------:R-:W-:-:S04]  /*c170*/  MOV R6, R17 ;  /* 0x0000001100067202 */ /* 0x000fc80000000f00 */
[----:B------:R-:W-:-:S05]  /*c180*/  @P3 SHF.R.U32.HI R6, RZ, R7, R10 ;  /* 0x00000007ff063219 */ /* 0x000fca000001160a */
[----:B--2---:R-:W-:-:S04]  /*c190*/  @P4 IMAD.HI.U32 R10, R6, R11, RZ ;  /* 0x0000000b060a4227 */ /* 0x004fc800078e00ff */
[----:B------:R-:W-:Y:S01]  /*c1a0*/  IMAD.MOV.U32 R7, RZ, RZ, R6 ;  /* 0x000000ffff077224 */ /* 0x000fe200078e0006 */
[----:B---3--:R-:W-:-:S05]  /*c1b0*/  @P4 SHF.R.U32.HI R7, RZ, R13, R10 ;  /* 0x0000000dff074219 */ /* 0x008fca000001160a */
[----:B----4-:R-:W-:Y:S01]  /*c1c0*/  @P5 IMAD.HI.U32 R10, R7, R2, RZ ;  /* 0x00000002070a5227 */ /* 0x010fe200078e00ff */
[----:B------:R-:W-:-:S04]  /*c1d0*/  MOV R2, R7 ;  /* 0x0000000700027202 */ /* 0x000fc80000000f00 */
[----:B------:R-:W-:Y:S02]  /*c1e0*/  @P5 SHF.R.U32.HI R2, RZ, R3, R10 ;  /* 0x00000003ff025219 */ /* 0x000fe4000001160a */
[----:B------:R-:W-:Y:S02]  /*c1f0*/  IADD3 R3, -R7, RZ, RZ ;  /* 0x000000ff07037210 */ /* 0x000fe40007ffe1ff */
[----:B------:R-:W-:-:S03]  /*c200*/  IADD3 R2, -R2, RZ, RZ ;  /* 0x000000ff02027210 */ /* 0x000fc60007ffe1ff */
[----:B------:R-:W-:Y:S01]  /*c210*/  IMAD R3, R9, R3, R6 ;  /* 0x0000000309037224 */ /* 0x000fe200078e0206 */
[----:B------:R-:W-:Y:S01]  /*c220*/  IADD3 R6, -R6, RZ, RZ ;  /* 0x000000ff06067210 */ /* 0x000fe20007ffe1ff */
[----:B------:R-:W-:-:S04]  /*c230*/  IMAD R2, R12, R2, R7 ;  /* 0x000000020c027224 */ /* 0x000fc800078e0207 */
[----:B------:R-:W-:-:S05]  /*c240*/  IMAD R8, R8, R6, R17 ;  /* 0x0000000608087224 */ /* 0x000fca00078e0211 */
[----:B------:R-:W-:-:S04]  /*c250*/  LEA R8, R8, 0xbf, 0x7 ;  /* 0x000000bf08087811 */ /* 0x000fc800078e38ff */
[----:B------:R-:W-:-:S04]  /*c260*/  SHF.R.S32.HI R7, RZ, 0x1f, R8 ;  /* 0x0000001fff077819 */ /* 0x000fc80000011408 */
[----:B------:R-:W-:-:S04]  /*c270*/  LEA.HI R7, R7, R8, RZ, 0x6 ;  /* 0x0000000807077211 */ /* 0x000fc800078f30ff */
[----:B------:R-:W-:-:S04]  /*c280*/  SHF.R.S32.HI R6, RZ, 0x6, R7 ;  /* 0x00000006ff067819 */ /* 0x000fc80000011407 */
[----:B------:R-:W-:Y:S01]  /*c290*/  VIMNMX R6, R6, UR5, PT ;  /* 0x0000000506067c48 */ /* 0x000fe2000bfe0100 */
[----:B------:R-:W-:Y:S06]  /*c2a0*/  BRA.DIV UR4, `(.L_x_106) ;  /* 0x0000001604247947 */ /* 0x000fec000b800000 */
[----:B------:R-:W-:-:S13]  /*c2b0*/  ELECT P6, URZ, PT ;  /* 0x00000000003f782f */ /* 0x000fda00038c0000 */
.L_x_148:
[----:B------:R-:W-:Y:S01]  /*c2c0*/  ISETP.GT.AND P3, PT, R6, RZ, P6 ;  /* 0x000000ff0600720c */ /* 0x000fe20003764270 */
[----:B------:R-:W-:-:S12]  /*c2d0*/  BSSY B1, `(.L_x_107) ;  /* 0x0000035000017945 */ /* 0x000fd80003800000 */
[----:B------:R-:W-:Y:S05]  /*c2e0*/  @!P3 BRA `(.L_x_108) ;  /* 0x0000000000ccb947 */ /* 0x000fea0003800000 */
[----:B------:R-:W1:Y:S01]  /*c2f0*/  S2R R8, SR_CgaCtaId ;  /* 0x0000000000087919 */ /* 0x000e620000008800 */
[----:B------:R-:W-:-:S04]  /*c300*/  MOV R7, 0x400 ;  /* 0x0000040000077802 */ /* 0x000fc80000000f00 */
[----:B-1----:R-:W-:Y:S02]  /*c310*/  LEA R9, R8, R7, 0x18 ;  /* 0x0000000708097211 */ /* 0x002fe400078ec0ff */
[----:B------:R-:W-:Y:S02]  /*c320*/  SHF.L.U32 R7, R4, 0x1f, RZ ;  /* 0x0000001f04077819 */ /* 0x000fe400000006ff */
[----:B------:R-:W-:-:S04]  /*c330*/  LEA R8, R0, R9, 0x3 ;  /* 0x0000000900087211 */ /* 0x000fc800078e18ff */
[----:B------:R-:W1:Y:S02]  /*c340*/  SYNCS.PHASECHK.TRANS64.TRYWAIT P4, [R8+URZ+0x3c428], R7 ;  /* 0x03c42807080075a7 */ /* 0x000e64000808017f */
[----:B-1----:R-:W-:Y:S05]  /*c350*/  @!P4 BRA `(.L_x_109) ;  /* 0x000000140018c947 */ /* 0x002fea0003800000 */
.L_x_149:
[----:B------:R-:W-:Y:S01]  /*c360*/  UPRMT UR4, UR19, 0x9910, URZ ;  /* 0x0000991013047896 */ /* 0x000fe2000800003f */
[----:B-1----:R-:W-:-:S03]  /*c370*/  @P2 MOV R7, 0x8000 ;  /* 0x0000800000072802 */ /* 0x002fc60000000f00 */
[----:B------:R-:W-:Y:S01]  /*c380*/  UISETP.NE.AND UP0, UPT, UR4, 0x2, UPT ;  /* 0x000000020400788c */ /* 0x000fe2000bf05270 */
[----:B------:R1:W-:Y:S05]  /*c390*/  @P2 SYNCS.ARRIVE.TRANS64 RZ, [R8+URZ+0x3c400], R7 ;  /* 0x03c4000708ff29a7 */ /* 0x0003ea000800003f */
[----:B------:R-:W-:-:S13]  /*c3a0*/  PLOP3.LUT P4, PT, PT, PT, UP0, 0x80, 0x0 ;  /* 0x000000000000781c */ /* 0x000fda0003f8f008 */
[----:B-1----:R-:W-:Y:S05]  /*c3b0*/  @P4 BRA `(.L_x_110) ;  /* 0x0000000000044947 */ /* 0x002fea0003800000 */
[----:B------:R-:W-:Y:S01]  /*c3c0*/  BPT.TRAP 0x1 ;  /* 0x000000040000795c */ /* 0x000fe20000300000 */
.L_x_110:
[----:B------:R-:W-:Y:S05]  /*c3d0*/  @P0 BRA `(.L_x_111) ;  /* 0x0000000000040947 */ /* 0x000fea0003800000 */
[----:B------:R-:W-:Y:S01]  /*c3e0*/  BPT.TRAP 0x1 ;  /* 0x000000040000795c */ /* 0x000fe20000300000 */
.L_x_111:
[----:B------:R-:W-:Y:S01]  /*c3f0*/  LEA R9, R0, R9, 0xf ;  /* 0x0000000900097211 */ /* 0x000fe200078e78ff */
[----:B------:R-:W-:Y:S01]  /*c400*/  UIADD3 UR4, UP0, UR16, 0x1f0, URZ ;  /* 0x000001f010047890 */ /* 0x000fe2000ff1e03f */
[----:B------:R-:W-:Y:S01]  /*c410*/  R2UR UR9, R8 ;  /* 0x00000000080972ca */ /* 0x000fe200000e0000 */
[----:B------:R-:W-:Y:S01]  /*c420*/  UMOV UR10, URZ ;  /* 0x0000003f000a7c82 */ /* 0x000fe20008000000 */
[----:B------:R-:W-:Y:S01]  /*c430*/  R2UR UR14, R9 ;  /* 0x00000000090e72ca */ /* 0x000fe200000e0000 */
[----:B------:R-:W-:Y:S01]  /*c440*/  UIADD3.X UR5, URZ, UR17, URZ, UP0, !UPT ;  /* 0x000000113f057290 */ /* 0x000fe200087fe43f */
[----:B------:R-:W-:Y:S01]  /*c450*/  R2UR UR12, R3 ;  /* 0x00000000030c72ca */ /* 0x000fe200000e0000 */
[----:B------:R-:W-:Y:S01]  /*c460*/  UMOV UR6, 0x0 ;  /* 0x0000000000067882 */ /* 0x000fe20000000000 */
[----:B------:R-:W-:Y:S01]  /*c470*/  R2UR UR13, R2 ;  /* 0x00000000020d72ca */ /* 0x000fe200000e0000 */
[----:B------:R-:W-:Y:S01]  /*c480*/  UMOV UR7, 0x10000000 ;  /* 0x1000000000077882 */ /* 0x000fe20000000000 */
[----:B------:R-:W-:Y:S01]  /*c490*/  UMOV UR11, URZ ;  /* 0x0000003f000b7c82 */ /* 0x000fe20008000000 */
[----:B------:R-:W-:Y:S01]  /*c4a0*/  UMOV UR21, 0x40 ;  /* 0x0000004000157882 */ /* 0x000fe20000000000 */
[----:B------:R-:W-:-:S03]  /*c4b0*/  IADD3 R0, R0, 0x1, RZ ;  /* 0x0000000100007810 */ /* 0x000fc60007ffe0ff */
[----:B------:R-:W-:Y:S01]  /*c4c0*/  UIADD3 UR9, UR9, 0x3c400, URZ ;  /* 0x0003c40009097890 */ /* 0x000fe2000fffe03f */
[C---:B------:R-:W-:Y:S01]  /*c4d0*/  ISETP.NE.AND P4, PT, R0.reuse, 0x5, PT ;  /* 0x000000050000780c */ /* 0x040fe20003f85270 */
[----:B------:R-:W-:Y:S02]  /*c4e0*/  UIADD3 UR8, UR14, 0x10000, URZ ;  /* 0x000100000e087890 */ /* 0x000fe4000fffe03f */
[----:B------:R-:W-:Y:S01]  /*c4f0*/  UIADD3 UR15, UR14, 0x12000, URZ ;  /* 0x000120000e0f7890 */ /* 0x000fe2000fffe03f */
[----:B------:R-:W-:Y:S01]  /*c500*/  SEL R7, RZ, 0x1, P4 ;  /* 0x00000001ff077807 */ /* 0x000fe20002000000 */
[----:B------:R-:W-:Y:S01]  /*c510*/  UIADD3 UR18, UR14, 0x14000, URZ ;  /* 0x000140000e127890 */ /* 0x000fe2000fffe03f */
[----:B------:R-:W-:Y:S01]  /*c520*/  SEL R0, R0, RZ, P4 ;  /* 0x000000ff00007207 */ /* 0x000fe20002000000 */
[----:B------:R-:W-:Y:S01]  /*c530*/  UIADD3 UR14, UR14, 0x16000, URZ ;  /* 0x000160000e0e7890 */ /* 0x000fe2000fffe03f */
[----:B------:R-:W-:Y:S02]  /*c540*/  LOP3.LUT R4, R4, R7, RZ, 0x3c, !PT ;  /* 0x0000000704047212 */ /* 0x000fe400078e3cff */
        /* <DEDUP_REMOVED lines=13> */
.L_x_108:
[----:B------:R-:W-:Y:S05]  /*c620*/  BSYNC B1 ;  /* 0x0000000000017941 */ /* 0x000fea0003800000 */
.L_x_107:
        /* <DEDUP_REMOVED lines=10> */
.L_x_113:
[----:B------:R-:W-:Y:S05]  /*c6d0*/  BSYNC B1 ;  /* 0x0000000000017941 */ /* 0x000fea0003800000 */
.L_x_112:
[----:B------:R-:W-:Y:S01]  /*c6e0*/  BSSY B1, `(.L_x_115) ;  /* 0x0000037000017945 */ /* 0x000fe20003800000 */
[----:B------:R-:W-:-:S03]  /*c6f0*/  MOV R9, RZ ;  /* 0x000000ff00097202 */ /* 0x000fc60000000f00 */
[----:B------:R-:W-:Y:S05]  /*c700*/  @!P3 BRA `(.L_x_116) ;  /* 0x0000000000d0b947 */ /* 0x000fea0003800000 */
[----:B-1----:R-:W1:Y:S01]  /*c710*/  S2R R8, SR_CgaCtaId ;  /* 0x0000000000087919 */ /* 0x002e620000008800 */
[----:B------:R-:W-:-:S04]  /*c720*/  MOV R5, 0x400 ;  /* 0x0000040000057802 */ /* 0x000fc80000000f00 */
[----:B-1----:R-:W-:Y:S02]  /*c730*/  LEA R5, R8, R5, 0x18 ;  /* 0x0000000508057211 */ /* 0x002fe400078ec0ff */
[----:B------:R-:W-:-:S03]  /*c740*/  SHF.L.U32 R8, R4, 0x1f, RZ ;  /* 0x0000001f04087819 */ /* 0x000fc600000006ff */
[----:B------:R-:W-:-:S04]  /*c750*/  IMAD R7, R0, 0x8, R5 ;  /* 0x0000000800077824 */ /* 0x000fc800078e0205 */
[----:B------:R-:W1:Y:S02]  /*c760*/  SYNCS.PHASECHK.TRANS64.TRYWAIT P3, [R7+URZ+0x3c428], R8 ;  /* 0x03c42808070075a7 */ /* 0x000e64000806017f */
[----:B-1----:R-:W-:Y:S05]  /*c770*/  @!P3 BRA `(.L_x_117) ;  /* 0x000000100038b947 */ /* 0x002fea0003800000 */
.L_x_150:
[----:B------:R-:W-:Y:S01]  /*c780*/  UPRMT UR4, UR19, 0x9910, URZ ;  /* 0x0000991013047896 */ /* 0x000fe2000800003f */
[----:B-1----:R-:W-:-:S03]  /*c790*/  @P2 MOV R8, 0x8000 ;  /* 0x0000800000082802 */ /* 0x002fc60000000f00 */
[----:B------:R-:W-:Y:S01]  /*c7a0*/  UISETP.NE.AND UP0, UPT, UR4, 0x2, UPT ;  /* 0x000000020400788c */ /* 0x000fe2000bf05270 */
[----:B------:R1:W-:Y:S05]  /*c7b0*/  @P2 SYNCS.ARRIVE.TRANS64 RZ, [R7+URZ+0x3c400], R8 ;  /* 0x03c4000807ff29a7 */ /* 0x0003ea000800003f */
[----:B------:R-:W-:-:S13]  /*c7c0*/  PLOP3.LUT P3, PT, PT, PT, UP0, 0x80, 0x0 ;  /* 0x000000000000781c */ /* 0x000fda0003f6f008 */
[----:B-1----:R-:W-:Y:S05]  /*c7d0*/  @P3 BRA `(.L_x_118) ;  /* 0x0000000000043947 */ /* 0x002fea0003800000 */
[----:B------:R-:W-:Y:S01]  /*c7e0*/  BPT.TRAP 0x1 ;  /* 0x000000040000795c */ /* 0x000fe20000300000 */
.L_x_118:
[----:B------:R-:W-:Y:S05]  /*c7f0*/  @P0 BRA `(.L_x_119) ;  /* 0x0000000000040947 */ /* 0x000fea0003800000 */
[----:B------:R-:W-:Y:S01]  /*c800*/  BPT.TRAP 0x1 ;  /* 0x000000040000795c */ /* 0x000fe20000300000 */
.L_x_119:
        /* <DEDUP_REMOVED lines=12> */
[----:B------:R-:W-:-:S02]  /*c8d0*/  IADD3 R0, R0, 0x1, RZ ;  /* 0x0000000100007810 */ /* 0x000fc40007ffe0ff */
[----:B------:R-:W-:Y:S01]  /*c8e0*/  MOV R9, 0x1 ;  /* 0x0000000100097802 */ /* 0x000fe20000000f00 */
        /* <DEDUP_REMOVED lines=8> */
[----:B------:R-:W-:-:S02]  /*c970*/  LOP3.LUT R4, R4, R5, RZ, 0x3c, !PT ;  /* 0x0000000504047212 */ /* 0x000fc400078e3cff */
[----:B------:R1:W-:Y:S01]  /*c980*/  UTMALDG.4D [UR8], [UR4], desc[UR6] ;  /* 0x00000608040075b4 */ /* 0x0003e20008019000 */
[----:B------:R-:W-:Y:S01]  /*c990*/  UMOV UR14, 0x80 ;  /* 0x00000080000e7882 */ /* 0x000fe20000000000 */
[----:B-1----:R-:W-:Y:S01]  /*c9a0*/  UMOV UR8, UR15 ;  /* 0x0000000f00087c82 */ /* 0x002fe20008000000 */
[----:B------:R-:W-:Y:S02]  /*c9b0*/  UMOV UR10, UR18 ;  /* 0x00000012000a7c82 */ /* 0x000fe40008000000 */
        /* <DEDUP_REMOVED lines=9> */
.L_x_116:
[----:B------:R-:W-:Y:S05]  /*ca50*/  BSYNC B1 ;  /* 0x0000000000017941 */ /* 0x000fea0003800000 */
.L_x_115:
[----:B------:R-:W-:Y:S01]  /*ca60*/  ISETP.GE.AND P3, PT, R6, 0x2, PT ;  /* 0x000000020600780c */ /* 0x000fe20003f66270 */
[----:B------:R-:W-:-:S12]  /*ca70*/  BSSY B1, `(.L_x_120) ;  /* 0x0000076000017945 */ /* 0x000fd80003800000 */
[----:B------:R-:W-:Y:S05]  /*ca80*/  @!P3 BRA `(.L_x_121) ;  /* 0x0000000400d0b947 */ /* 0x000fea0003800000 */
[----:B------:R-:W-:-:S07]  /*ca90*/  SHF.L.U32 R6, R6, 0x1, RZ ;  /* 0x0000000106067819 */ /* 0x000fce00000006ff */
.L_x_132:
[----:B------:R-:W-:Y:S04]  /*caa0*/  BSSY B2, `(.L_x_122) ;  /* 0x0000036000027945 */ /* 0x000fe80003800000 */
[----:B------:R-:W-:Y:S05]  /*cab0*/  @!P6 BRA `(.L_x_123) ;  /* 0x0000000000d0e947 */ /* 0x000fea0003800000 */
[----:B-1----:R-:W1:Y:S01]  /*cac0*/  S2R R8, SR_CgaCtaId ;  /* 0x0000000000087919 */ /* 0x002e620000008800 */
[----:B------:R-:W-:-:S04]  /*cad0*/  MOV R5, 0x400 ;  /* 0x0000040000057802 */ /* 0x000fc80000000f00 */
[----:B-1----:R-:W-:Y:S02]  /*cae0*/  LEA R5, R8, R5, 0x18 ;  /* 0x0000000508057211 */ /* 0x002fe400078ec0ff */
[----:B------:R-:W-:Y:S02]  /*caf0*/  SHF.L.U32 R8, R4, 0x1f, RZ ;  /* 0x0000001f04087819 */ /* 0x000fe400000006ff */
[----:B------:R-:W-:-:S04]  /*cb00*/  LEA R7, R0, R5, 0x3 ;  /* 0x0000000500077211 */ /* 0x000fc800078e18ff */
[----:B------:R-:W1:Y:S02]  /*cb10*/  SYNCS.PHASECHK.TRANS64.TRYWAIT P3, [R7+URZ+0x3c428], R8 ;  /* 0x03c42808070075a7 */ /* 0x000e64000806017f */
[----:B-1----:R-:W-:Y:S05]  /*cb20*/  @!P3 BRA `(.L_x_124) ;  /* 0x0000000c0060b947 */ /* 0x002fea0003800000 */
.L_x_151:
[----:B------:R-:W-:Y:S01]  /*cb30*/  UPRMT UR4, UR19, 0x9910, URZ ;  /* 0x0000991013047896 */ /* 0x000fe2000800003f */
[----:B-1----:R-:W-:-:S03]  /*cb40*/  @P2 MOV R8, 0x8000 ;  /* 0x0000800000082802 */ /* 0x002fc60000000f00 */
[----:B------:R-:W-:Y:S01]  /*cb50*/  UISETP.NE.AND UP0, UPT, UR4, 0x2, UPT ;  /* 0x000000020400788c */ /* 0x000fe2000bf05270 */
[----:B------:R1:W-:Y:S05]  /*cb60*/  @P2 SYNCS.ARRIVE.TRANS64 RZ, [R7+URZ+0x3c400], R8 ;  /* 0x03c4000807ff29a7 */ /* 0x0003ea000800003f */
[----:B------:R-:W-:-:S13]  /*cb70*/  PLOP3.LUT P3, PT, PT, PT, UP0, 0x80, 0x0 ;  /* 0x000000000000781c */ /* 0x000fda0003f6f008 */
[----:B-1----:R-:W-:Y:S05]  /*cb80*/  @P3 BRA `(.L_x_125) ;  /* 0x0000000000043947 */ /* 0x002fea0003800000 */
[----:B------:R-:W-:Y:S01]  /*cb90*/  BPT.TRAP 0x1 ;  /* 0x000000040000795c */ /* 0x000fe20000300000 */
.L_x_125:
[----:B------:R-:W-:Y:S05]  /*cba0*/  @P0 BRA `(.L_x_126) ;  /* 0x0000000000040947 */ /* 0x000fea0003800000 */
[----:B------:R-:W-:Y:S01]  /*cbb0*/  BPT.TRAP 0x1 ;  /* 0x000000040000795c */ /* 0x000fe20000300000 */
.L_x_126:
        /* <DEDUP_REMOVED lines=10> */
[----:B------:R-:W-:Y:S01]  /*cc60*/  R2UR UR13, R2 ;  /* 0x00000000020d72ca */ /* 0x000fe200000e0000 */
[----:B------:R-:W-:Y:S01]  /*cc70*/  UMOV UR18, 0x40 ;  /* 0x0000004000127882 */ /* 0x000fe20000000000 */
[----:B------:R-:W-:-:S03]  /*cc80*/  IADD3 R0, R0, 0x1, RZ ;  /* 0x0000000100007810 */ /* 0x000fc60007ffe0ff */
[----:B------:R-:W-:Y:S01]  /*cc90*/  UIADD3 UR9, UR9, 0x3c400, URZ ;  /* 0x0003c40009097890 */ /* 0x000fe2000fffe03f */
[C---:B------:R-:W-:Y:S01]  /*cca0*/  ISETP.NE.AND P3, PT, R0.reuse, 0x5, PT ;  /* 0x000000050000780c */ /* 0x040fe20003f65270 */
[----:B------:R-:W-:Y:S02]  /*ccb0*/  UIADD3 UR8, UR14, 0x10000, URZ ;  /* 0x000100000e087890 */ /* 0x000fe4000fffe03f */
[----:B------:R-:W-:Y:S01]  /*ccc0*/  USHF.L.U32 UR11, UR11, 0x6, URZ ;  /* 0x000000060b0b7899 */ /* 0x000fe2000800063f */
[----:B------:R-:W-:Y:S01]  /*ccd0*/  SEL R5, RZ, 0x1, P3 ;  /* 0x00000001ff057807 */ /* 0x000fe20001800000 */
[----:B------:R-:W-:Y:S01]  /*cce0*/  UIADD3 UR15, UR14, 0x12000, URZ ;  /* 0x000120000e0f7890 */ /* 0x000fe2000fffe03f */
[----:B------:R-:W-:Y:S01]  /*ccf0*/  SEL R0, R0, RZ, P3 ;  /* 0x000000ff00007207 */ /* 0x000fe20001800000 */
[----:B------:R-:W-:Y:S01]  /*cd00*/  UIADD3 UR21, UR14, 0x14000, URZ ;  /* 0x000140000e157890 */ /* 0x000fe2000fffe03f */
[----:B------:R-:W-:Y:S01]  /*cd10*/  LOP3.LUT R4, R4, R5, RZ, 0x3c, !PT ;  /* 0x0000000504047212 */ /* 0x000fe200078e3cff */
[----:B------:R-:W-:-:S03]  /*cd20*/  UIADD3 UR22, UR14, 0x16000, URZ ;  /* 0x000160000e167890 */ /* 0x000fc6000fffe03f */
        /* <DEDUP_REMOVED lines=13> */
.L_x_123:
[----:B------:R-:W-:Y:S05]  /*ce00*/  BSYNC B2 ;  /* 0x0000000000027941 */ /* 0x000fea0003800000 */
.L_x_122:
[----:B------:R-:W-:Y:S01]  /*ce10*/  ISETP.LT.OR P3, PT, R6, 0x4, !P6 ;  /* 0x000000040600780c */ /* 0x000fe20007761670 */
[----:B------:R-:W-:-:S12]  /*ce20*/  BSSY B2, `(.L_x_127) ;  /* 0x0000037000027945 */ /* 0x000fd80003800000 */
[----:B------:R-:W-:Y:S05]  /*ce30*/  @P3 BRA `(.L_x_128) ;  /* 0x0000000000d43947 */ /* 0x000fea0003800000 */
[----:B-1----:R-:W1:Y:S01]  /*ce40*/  S2R R8, SR_CgaCtaId ;  /* 0x0000000000087919 */ /* 0x002e620000008800 */
[----:B------:R-:W-:-:S04]  /*ce50*/  MOV R5, 0x400 ;  /* 0x0000040000057802 */ /* 0x000fc80000000f00 */
[----:B-1----:R-:W-:Y:S02]  /*ce60*/  LEA R5, R8, R5, 0x18 ;  /* 0x0000000508057211 */ /* 0x002fe400078ec0ff */
[----:B------:R-:W-:-:S03]  /*ce70*/  SHF.L.U32 R8, R4, 0x1f, RZ ;  /* 0x0000001f04087819 */ /* 0x000fc600000006ff */
[----:B------:R-:W-:-:S04]  /*ce80*/  IMAD R7, R0, 0x8, R5 ;  /* 0x0000000800077824 */ /* 0x000fc800078e0205 */
[----:B------:R-:W1:Y:S02]  /*ce90*/  SYNCS.PHASECHK.TRANS64.TRYWAIT P3, [R7+URZ+0x3c428], R8 ;  /* 0x03c42808070075a7 */ /* 0x000e64000806017f */
[----:B-1----:R-:W-:Y:S05]  /*cea0*/  @!P3 BRA `(.L_x_129) ;  /* 0x000000080094b947 */ /* 0x002fea0003800000 */
.L_x_152:
[----:B------:R-:W-:Y:S01]  /*ceb0*/  UPRMT UR4, UR19, 0x9910, URZ ;  /* 0x0000991013047896 */ /* 0x000fe2000800003f */
[----:B-1----:R-:W-:-:S03]  /*cec0*/  @P1 MOV R8, 0x8000 ;  /* 0x0000800000081802 */ /* 0x002fc60000000f00 */
[----:B------:R-:W-:Y:S01]  /*ced0*/  UISETP.NE.AND UP0, UPT, UR4, 0x2, UPT ;  /* 0x000000020400788c */ /* 0x000fe2000bf05270 */
[----:B------:R1:W-:Y:S05]  /*cee0*/  @P1 SYNCS.ARRIVE.TRANS64 RZ, [R7+URZ+0x3c400], R8 ;  /* 0x03c4000807ff19a7 */ /* 0x0003ea000800003f */
[----:B------:R-:W-:-:S13]  /*cef0*/  PLOP3.LUT P3, PT, PT, PT, UP0, 0x80, 0x0 ;  /* 0x000000000000781c */ /* 0x000fda0003f6f008 */
[----:B-1----:R-:W-:Y:S05]  /*cf00*/  @P3 BRA `(.L_x_130) ;  /* 0x0000000000043947 */ /* 0x002fea0003800000 */
[----:B------:R-:W-:Y:S01]  /*cf10*/  BPT.TRAP 0x1 ;  /* 0x000000040000795c */ /* 0x000fe20000300000 */
.L_x_130:
[----:B------:R-:W-:Y:S05]  /*cf20*/  @P0 BRA `(.L_x_131) ;  /* 0x0000000000040947 */ /* 0x000fea0003800000 */
[----:B------:R-:W-:Y:S01]  /*cf30*/  BPT.TRAP 0x1 ;  /* 0x000000040000795c */ /* 0x000fe20000300000 */
.L_x_131:
        /* <DEDUP_REMOVED lines=12> */
[----:B------:R-:W-:-:S02]  /*d000*/  IADD3 R0, R0, 0x1, RZ ;  /* 0x0000000100007810 */ /* 0x000fc40007ffe0ff */
[----:B------:R-:W-:Y:S01]  /*d010*/  IADD3 R9, R9, 0x1, RZ ;  /* 0x0000000109097810 */ /* 0x000fe20007ffe0ff */
        /* <DEDUP_REMOVED lines=23> */
.L_x_128:
[----:B------:R-:W-:Y:S05]  /*d190*/  BSYNC B2 ;  /* 0x0000000000027941 */ /* 0x000fea0003800000 */
.L_x_127:
[C---:B------:R-:W-:Y:S02]  /*d1a0*/  ISETP.GT.AND P3, PT, R6.reuse, 0x4, PT ;  /* 0x000000040600780c */ /* 0x040fe40003f64270 */
[----:B------:R-:W-:-:S11]  /*d1b0*/  IADD3 R6, R6, -0x2, RZ ;  /* 0xfffffffe06067810 */ /* 0x000fd60007ffe0ff */
[----:B------:R-:W-:Y:S05]  /*d1c0*/  @P3 BRA `(.L_x_132) ;  /* 0xfffffff800343947 */ /* 0x000fea000383ffff */
.L_x_121:
[----:B------:R-:W-:Y:S05]  /*d1d0*/  BSYNC B1 ;  /* 0x0000000000017941 */ /* 0x000fea0003800000 */
.L_x_120:
[----:B------:R-:W-:Y:S01]  /*d1e0*/  IADD3 R17, R17, UR20, RZ ;  /* 0x0000001411117c10 */ /* 0x000fe2000fffe0ff */
[----:B------:R-:W-:Y:S01]  /*d1f0*/  ULDC UR4, c[0x0][0xa00] ;  /* 0x0002800000047ab9 */ /* 0x000fe20000000800 */
[----:B-1----:R-:W-:Y:S02]  /*d200*/  PRMT R5, RZ, 0x7610, R5 ;  /* 0x00007610ff057816 */ /* 0x002fe40000000005 */
[----:B------:R-:W-:-:S13]  /*d210*/  ISETP.GE.AND P3, PT, R17, UR4, PT ;  /* 0x0000000411007c0c */ /* 0x000fda000bf66270 */
[----:B------:R-:W-:Y:S05]  /*d220*/  @!P3 BRA `(.L_x_133) ;  /* 0xffffffec008cb947 */ /* 0x000fea000383ffff */
[----:B------:R-:W-:Y:S05]  /*d230*/  BSYNC B0 ;  /* 0x0000000000007941 */ /* 0x000fea0003800000 */
.L_x_105:
[----:B------:R-:W-:Y:S05]  /*d240*/  EXIT ;  /* 0x000000000000794d */ /* 0x000fea0003800000 */
.L_x_17:
[----:B-1----:R-:W-:-:S04]  /*d250*/  MOV R3, UR4 ;  /* 0x0000000400037c02 */ /* 0x002fc80008000f00 */
[----:B------:R1:W2:Y:S03]  /*d260*/  SYNCS.PHASECHK.TRANS64.TRYWAIT P1, [R3+URZ+0x3c450], R0 ;  /* 0x03c45000030075a7 */ /* 0x0002a6000802017f */
[----:B--2---:R-:W-:Y:S05]  /*d270*/  @!P1 NANOSLEEP.SYNCS 0x989680 ;  /* 0x009896800000995d */ /* 0x004fea0003900000 */
[----:B------:R-:W2:Y:S02]  /*d280*/  @!P1 SYNCS.PHASECHK.TRANS64 P1, [R3+URZ+0x3c450], R0 ;  /* 0x03c45000030095a7 */ /* 0x000ea4000802007f */
[----:B--2---:R-:W-:Y:S05]  /*d290*/  @!P1 BRA `(.L_x_17) ;  /* 0xfffffffc00ec9947 */ /* 0x004fea000383ffff */
[----:B------:R-:W-:Y:S05]  /*d2a0*/  BRA `(.L_x_134) ;  /* 0xffffff4000b07947 */ /* 0x000fea000383ffff */
.L_x_19:
[----:B-1----:R-:W-:-:S04]  /*d2b0*/  MOV R6, UR52 ;  /* 0x0000003400067c02 */ /* 0x002fc80008000f00 */
[----:B------:R1:W2:Y:S03]  /*d2c0*/  SYNCS.PHASECHK.TRANS64.TRYWAIT P1, [R6+URZ+0x3c400], R3 ;  /* 0x03c40003060075a7 */ /* 0x0002a6000802017f */
[----:B--2---:R-:W-:Y:S05]  /*d2d0*/  @!P1 NANOSLEEP.SYNCS 0x989680 ;  /* 0x009896800000995d */ /* 0x004fea0003900000 */
[----:B------:R-:W2:Y:S02]  /*d2e0*/  @!P1 SYNCS.PHASECHK.TRANS64 P1, [R6+URZ+0x3c400], R3 ;  /* 0x03c40003060095a7 */ /* 0x000ea4000802007f */
[----:B--2---:R-:W-:Y:S05]  /*d2f0*/  @!P1 BRA `(.L_x_19) ;  /* 0xfffffffc00ec9947 */ /* 0x004fea000383ffff */
[----:B------:R-:W-:Y:S05]  /*d300*/  BRA `(.L_x_135) ;  /* 0xffffff4000cc7947 */ /* 0x000fea000383ffff */
.L_x_20:
[----:B------:R-:W-:-:S13]  /*d310*/  R2UR UR4, R0 ;  /* 0x00000000000472ca */ /* 0x000fda00000e0000 */
[----:B-1----:R-:W-:-:S04]  /*d320*/  MOV R3, UR4 ;  /* 0x0000000400037c02 */ /* 0x002fc80008000f00 */
[----:B------:R1:W2:Y:S03]  /*d330*/  SYNCS.PHASECHK.TRANS64.TRYWAIT P1, [R3+URZ+-0x8], R4 ;  /* 0xfffff804030075a7 */ /* 0x0002a6000802017f */
[----:B--2---:R-:W-:Y:S05]  /*d340*/  @!P1 NANOSLEEP.SYNCS 0x989680 ;  /* 0x009896800000995d */ /* 0x004fea0003900000 */
[----:B------:R-:W2:Y:S02]  /*d350*/  @!P1 SYNCS.PHASECHK.TRANS64 P1, [R3+URZ+-0x8], R4 ;  /* 0xfffff804030095a7 */ /* 0x000ea4000802007f */
[----:B--2---:R-:W-:Y:S05]  /*d360*/  @!P1 BRA `(.L_x_20) ;  /* 0xfffffffc00e89947 */ /* 0x004fea000383ffff */
[----:B------:R-:W-:Y:S05]  /*d370*/  BRA `(.L_x_136) ;  /* 0xffffff4000bc7947 */ /* 0x000fea000383ffff */
.L_x_22:
[----:B-1----:R-:W-:-:S04]  /*d380*/  IMAD.U32 R24, RZ, RZ, UR4 ;  /* 0x00000004ff187e24 */ /* 0x002fc8000f8e00ff */
[----:B------:R1:W2:Y:S03]  /*d390*/  SYNCS.PHASECHK.TRANS64.TRYWAIT P1, [R24+URZ+0x3c400], R15 ;  /* 0x03c4000f180075a7 */ /* 0x0002a6000802017f */
[----:B--2---:R-:W-:Y:S05]  /*d3a0*/  @!P1 NANOSLEEP.SYNCS 0x989680 ;  /* 0x009896800000995d */ /* 0x004fea0003900000 */
[----:B------:R-:W2:Y:S02]  /*d3b0*/  @!P1 SYNCS.PHASECHK.TRANS64 P1, [R24+URZ+0x3c400], R15 ;  /* 0x03c4000f180095a7 */ /* 0x000ea4000802007f */
[----:B--2---:R-:W-:Y:S05]  /*d3c0*/  @!P1 BRA `(.L_x_22) ;  /* 0xfffffffc00ec9947 */ /* 0x004fea000383ffff */
[----:B------:R-:W-:Y:S05]  /*d3d0*/  BRA `(.L_x_137) ;  /* 0xffffff6000047947 */ /* 0x000fea000383ffff */
.L_x_27:
[----:B-1----:R-:W-:-:S04]  /*d3e0*/  MOV R21, UR5 ;  /* 0x0000000500157c02 */ /* 0x002fc80008000f00 */
[----:B------:R1:W2:Y:S03]  /*d3f0*/  SYNCS.PHASECHK.TRANS64.TRYWAIT P2, [R21+URZ+0x3c400], R20 ;  /* 0x03c40014150075a7 */ /* 0x0002a6000804017f */
[----:B--2---:R-:W-:Y:S05]  /*d400*/  @!P2 NANOSLEEP.SYNCS 0x989680 ;  /* 0x009896800000a95d */ /* 0x004fea0003900000 */
[----:B------:R-:W2:Y:S02]  /*d410*/  @!P2 SYNCS.PHASECHK.TRANS64 P2, [R21+URZ+0x3c400], R20 ;  /* 0x03c400141500a5a7 */ /* 0x000ea4000804007f */
[----:B--2---:R-:W-:Y:S05]  /*d420*/  @!P2 BRA `(.L_x_27) ;  /* 0xfffffffc00eca947 */ /* 0x004fea000383ffff */
[----:B------:R-:W-:Y:S05]  /*d430*/  BRA `(.L_x_138) ;  /* 0xffffff6000c87947 */ /* 0x000fea000383ffff */
.L_x_31:
[----:B-1----:R-:W-:-:S04]  /*d440*/  MOV R168, UR10 ;  /* 0x0000000a00a87c02 */ /* 0x002fc80008000f00 */
[----:B------:R1:W2:Y:S03]  /*d450*/  SYNCS.PHASECHK.TRANS64.TRYWAIT P2, [R168+URZ+0x3c400], R193 ;  /* 0x03c400c1a80075a7 */ /* 0x0002a6000804017f */
[----:B--2---:R-:W-:Y:S05]  /*d460*/  @!P2 NANOSLEEP.SYNCS 0x989680 ;  /* 0x009896800000a95d */ /* 0x004fea0003900000 */
[----:B------:R-:W2:Y:S02]  /*d470*/  @!P2 SYNCS.PHASECHK.TRANS64 P2, [R168+URZ+0x3c400], R193 ;  /* 0x03c400c1a800a5a7 */ /* 0x000ea4000804007f */
[----:B--2---:R-:W-:Y:S05]  /*d480*/  @!P2 BRA `(.L_x_31) ;  /* 0xfffffffc00eca947 */ /* 0x004fea000383ffff */
[----:B------:R-:W-:Y:S05]  /*d490*/  BRA `(.L_x_30) ;  /* 0xffffff8000847947 */ /* 0x000fea000383ffff */
.L_x_39:
[----:B-1----:R-:W-:-:S04]  /*d4a0*/  MOV R21, UR5 ;  /* 0x0000000500157c02 */ /* 0x002fc80008000f00 */
[----:B------:R1:W2:Y:S03]  /*d4b0*/  SYNCS.PHASECHK.TRANS64.TRYWAIT P2, [R21+URZ+0x3c400], R20 ;  /* 0x03c40014150075a7 */ /* 0x0002a6000804017f */
[----:B--2---:R-:W-:Y:S05]  /*d4c0*/  @!P2 NANOSLEEP.SYNCS 0x989680 ;  /* 0x009896800000a95d */ /* 0x004fea0003900000 */
[----:B------:R-:W2:Y:S02]  /*d4d0*/  @!P2 SYNCS.PHASECHK.TRANS64 P2, [R21+URZ+0x3c400], R20 ;  /* 0x03c400141500a5a7 */ /* 0x000ea4000804007f */
[----:B--2---:R-:W-:Y:S05]  /*d4e0*/  @!P2 BRA `(.L_x_39) ;  /* 0xfffffffc00eca947 */ /* 0x004fea000383ffff */
[----:B------:R-:W-:Y:S05]  /*d4f0*/  BRA `(.L_x_139) ;  /* 0xffffff8400847947 */ /* 0x000fea000383ffff */
.L_x_43:
[----:B-1----:R-:W-:-:S04]  /*d500*/  MOV R167, UR10 ;  /* 0x0000000a00a77c02 */ /* 0x002fc80008000f00 */
[----:B------:R1:W2:Y:S03]  /*d510*/  SYNCS.PHASECHK.TRANS64.TRYWAIT P2, [R167+URZ+0x3c400], R168 ;  /* 0x03c400a8a70075a7 */ /* 0x0002a6000804017f */
[----:B--2---:R-:W-:Y:S05]  /*d520*/  @!P2 NANOSLEEP.SYNCS 0x989680 ;  /* 0x009896800000a95d */ /* 0x004fea0003900000 */
[----:B------:R-:W2:Y:S02]  /*d530*/  @!P2 SYNCS.PHASECHK.TRANS64 P2, [R167+URZ+0x3c400], R168 ;  /* 0x03c400a8a700a5a7 */ /* 0x000ea4000804007f */
[----:B--2---:R-:W-:Y:S05]  /*d540*/  @!P2 BRA `(.L_x_43) ;  /* 0xfffffffc00eca947 */ /* 0x004fea000383ffff */
[----:B------:R-:W-:Y:S05]  /*d550*/  BRA `(.L_x_42) ;  /* 0xffffffa800887947 */ /* 0x000fea000383ffff */
.L_x_63:
[----:B------:R-:W-:-:S13]  /*d560*/  R2UR UR4, R0 ;  /* 0x00000000000472ca */ /* 0x000fda00000e0000 */
[----:B-1----:R-:W-:-:S04]  /*d570*/  MOV R4, UR4 ;  /* 0x0000000400047c02 */ /* 0x002fc80008000f00 */
[----:B------:R1:W2:Y:S03]  /*d580*/  SYNCS.PHASECHK.TRANS64.TRYWAIT P1, [R4+URZ+0x8], R3 ;  /* 0x00000803040075a7 */ /* 0x0002a6000802017f */
[----:B--2---:R-:W-:Y:S05]  /*d590*/  @!P1 NANOSLEEP.SYNCS 0x989680 ;  /* 0x009896800000995d */ /* 0x004fea0003900000 */
[----:B------:R-:W2:Y:S02]  /*d5a0*/  @!P1 SYNCS.PHASECHK.TRANS64 P1, [R4+URZ+0x8], R3 ;  /* 0x00000803040095a7 */ /* 0x000ea4000802007f */
[----:B--2---:R-:W-:Y:S05]  /*d5b0*/  @!P1 BRA `(.L_x_63) ;  /* 0xfffffffc00e89947 */ /* 0x004fea000383ffff */
[----:B------:R-:W-:Y:S05]  /*d5c0*/  BRA `(.L_x_140) ;  /* 0xffffffb800087947 */ /* 0x000fea000383ffff */
.L_x_90:
[----:B------:R-:W-:Y:S01]  /*d5d0*/  BSSY B1, `(.L_x_141) ;  /* 0x0000006000017945 */ /* 0x000fe20003800000 */
[----:B------:R-:W-:-:S07]  /*d5e0*/  MOV R15, 0xffffffff ;  /* 0xffffffff000f7802 */ /* 0x000fce0000000f00 */
[----:B------:R-:W-:Y:S05]  /*d5f0*/  WARPSYNC.COLLECTIVE R15, `(.L_x_142) ;  /* 0x000000000f0c7348 */ /* 0x000fea0003c00000 */
[----:B------:R-:W-:Y:S02]  /*d600*/  ELECT P6, UR62, PT ;  /* 0x00000000003e782f */ /* 0x000fe400038c0000 */
[----:B------:R-:W-:Y:S01]  /*d610*/  MOV R14, UR62 ;  /* 0x0000003e000e7c02 */ /* 0x000fe20008000f00 */
[----:B------:R-:W-:Y:S10]  /*d620*/  ENDCOLLECTIVE ;  /* 0x000000000000791b */ /* 0x000ff40003800000 */
.L_x_142:
[----:B------:R-:W-:Y:S05]  /*d630*/  BSYNC B1 ;  /* 0x0000000000017941 */ /* 0x000fea0003800000 */
.L_x_141:
[----:B------:R-:W-:Y:S05]  /*d640*/  BRA `(.L_x_143) ;  /* 0xffffffe000407947 */ /* 0x000fea000383ffff */
.L_x_93:
[----:B-1----:R1:W2:Y:S02]  /*d650*/  SYNCS.PHASECHK.TRANS64.TRYWAIT P2, [R7+URZ+0x3c460], R6 ;  /* 0x03c46006070075a7 */ /* 0x0022a4000804017f */
[----:B--2---:R-:W-:Y:S05]  /*d660*/  @!P2 NANOSLEEP.SYNCS 0x989680 ;  /* 0x009896800000a95d */ /* 0x004fea0003900000 */
[----:B------:R-:W2:Y:S02]  /*d670*/  @!P2 SYNCS.PHASECHK.TRANS64 P2, [R7+URZ+0x3c460], R6 ;  /* 0x03c460060700a5a7 */ /* 0x000ea4000804007f */
[----:B--2---:R-:W-:Y:S05]  /*d680*/  @!P2 BRA `(.L_x_93) ;  /* 0xfffffffc00f0a947 */ /* 0x004fea000383ffff */
[----:B------:R-:W-:Y:S05]  /*d690*/  BRA `(.L_x_144) ;  /* 0xffffffe000607947 */ /* 0x000fea000383ffff */
.L_x_98:
[----:B-1----:R1:W2:Y:S02]  /*d6a0*/  SYNCS.PHASECHK.TRANS64.TRYWAIT P2, [R7+URZ+0x3c4b0], R4 ;  /* 0x03c4b004070075a7 */ /* 0x0022a4000804017f */
[----:B--2---:R-:W-:Y:S05]  /*d6b0*/  @!P2 NANOSLEEP.SYNCS 0x989680 ;  /* 0x009896800000a95d */ /* 0x004fea0003900000 */
[----:B------:R-:W2:Y:S02]  /*d6c0*/  @!P2 SYNCS.PHASECHK.TRANS64 P2, [R7+URZ+0x3c4b0], R4 ;  /* 0x03c4b0040700a5a7 */ /* 0x000ea4000804007f */
[----:B--2---:R-:W-:Y:S05]  /*d6d0*/  @!P2 BRA `(.L_x_98) ;  /* 0xfffffffc00f0a947 */ /* 0x004fea000383ffff */
[----:B------:R-:W-:Y:S05]  /*d6e0*/  BRA `(.L_x_97) ;  /* 0xffffffe4002c7947 */ /* 0x000fea000383ffff */
.L_x_101:
[----:B-1----:R1:W2:Y:S02]  /*d6f0*/  SYNCS.PHASECHK.TRANS64.TRYWAIT P2, [R4+URZ+0x3c460], R9 ;  /* 0x03c46009040075a7 */ /* 0x0022a4000804017f */
[----:B--2---:R-:W-:Y:S05]  /*d700*/  @!P2 NANOSLEEP.SYNCS 0x989680 ;  /* 0x009896800000a95d */ /* 0x004fea0003900000 */
[----:B------:R-:W2:Y:S02]  /*d710*/  @!P2 SYNCS.PHASECHK.TRANS64 P2, [R4+URZ+0x3c460], R9 ;  /* 0x03c460090400a5a7 */ /* 0x000ea4000804007f */
[----:B--2---:R-:W-:Y:S05]  /*d720*/  @!P2 BRA `(.L_x_101) ;  /* 0xfffffffc00f0a947 */ /* 0x004fea000383ffff */
[----:B------:R-:W-:Y:S05]  /*d730*/  BRA `(.L_x_145) ;  /* 0xffffffe400407947 */ /* 0x000fea000383ffff */
.L_x_106:
[----:B------:R-:W-:Y:S01]  /*d740*/  BSSY B1, `(.L_x_146) ;  /* 0x0000006000017945 */ /* 0x000fe20003800000 */
[----:B------:R-:W-:-:S07]  /*d750*/  MOV R15, 0xffffffff ;  /* 0xffffffff000f7802 */ /* 0x000fce0000000f00 */
[----:B------:R-:W-:Y:S05]  /*d760*/  WARPSYNC.COLLECTIVE R15, `(.L_x_147) ;  /* 0x000000000f0c7348 */ /* 0x000fea0003c00000 */
[----:B------:R-:W-:Y:S02]  /*d770*/  ELECT P6, UR62, PT ;  /* 0x00000000003e782f */ /* 0x000fe400038c0000 */
[----:B------:R-:W-:Y:S01]  /*d780*/  MOV R14, UR62 ;  /* 0x0000003e000e7c02 */ /* 0x000fe20008000f00 */
[----:B------:R-:W-:Y:S10]  /*d790*/  ENDCOLLECTIVE ;  /* 0x000000000000791b */ /* 0x000ff40003800000 */
.L_x_147:
[----:B------:R-:W-:Y:S05]  /*d7a0*/  BSYNC B1 ;  /* 0x0000000000017941 */ /* 0x000fea0003800000 */
.L_x_146:
[----:B------:R-:W-:Y:S05]  /*d7b0*/  BRA `(.L_x_148) ;  /* 0xffffffe800c07947 */ /* 0x000fea000383ffff */
.L_x_109:
[----:B-1----:R1:W2:Y:S02]  /*d7c0*/  SYNCS.PHASECHK.TRANS64.TRYWAIT P4, [R8+URZ+0x3c428], R7 ;  /* 0x03c42807080075a7 */ /* 0x0022a4000808017f */
[----:B--2---:R-:W-:Y:S05]  /*d7d0*/  @!P4 NANOSLEEP.SYNCS 0x989680 ;  /* 0x009896800000c95d */ /* 0x004fea0003900000 */
[----:B------:R-:W2:Y:S02]  /*d7e0*/  @!P4 SYNCS.PHASECHK.TRANS64 P4, [R8+URZ+0x3c428], R7 ;  /* 0x03c428070800c5a7 */ /* 0x000ea4000808007f */
[----:B--2---:R-:W-:Y:S05]  /*d7f0*/  @!P4 BRA `(.L_x_109) ;  /* 0xfffffffc00f0c947 */ /* 0x004fea000383ffff */
[----:B------:R-:W-:Y:S05]  /*d800*/  BRA `(.L_x_149) ;  /* 0xffffffe800d47947 */ /* 0x000fea000383ffff */
.L_x_114:
[----:B-1----:R1:W2:Y:S02]  /*d810*/  SYNCS.PHASECHK.TRANS64.TRYWAIT P4, [R5+URZ+0x3c4b0], R8 ;  /* 0x03c4b008050075a7 */ /* 0x0022a4000808017f */
[----:B--2---:R-:W-:Y:S05]  /*d820*/  @!P4 NANOSLEEP.SYNCS 0x989680 ;  /* 0x009896800000c95d */ /* 0x004fea0003900000 */
[----:B------:R-:W2:Y:S02]  /*d830*/  @!P4 SYNCS.PHASECHK.TRANS64 P4, [R5+URZ+0x3c4b0], R8 ;  /* 0x03c4b0080500c5a7 */ /* 0x000ea4000808007f */
[----:B--2---:R-:W-:Y:S05]  /*d840*/  @!P4 BRA `(.L_x_114) ;  /* 0xfffffffc00f0c947 */ /* 0x004fea000383ffff */
[----:B------:R-:W-:Y:S05]  /*d850*/  BRA `(.L_x_113) ;  /* 0xffffffec009c7947 */ /* 0x000fea000383ffff */
.L_x_117:
[----:B-1----:R1:W2:Y:S02]  /*d860*/  SYNCS.PHASECHK.TRANS64.TRYWAIT P3, [R7+URZ+0x3c428], R8 ;  /* 0x03c42808070075a7 */ /* 0x0022a4000806017f */
[----:B--2---:R-:W-:Y:S05]  /*d870*/  @!P3 NANOSLEEP.SYNCS 0x989680 ;  /* 0x009896800000b95d */ /* 0x004fea0003900000 */
[----:B------:R-:W2:Y:S02]  /*d880*/  @!P3 SYNCS.PHASECHK.TRANS64 P3, [R7+URZ+0x3c428], R8 ;  /* 0x03c428080700b5a7 */ /* 0x000ea4000806007f */
[----:B--2---:R-:W-:Y:S05]  /*d890*/  @!P3 BRA `(.L_x_117) ;  /* 0xfffffffc00f0b947 */ /* 0x004fea000383ffff */
[----:B------:R-:W-:Y:S05]  /*d8a0*/  BRA `(.L_x_150) ;  /* 0xffffffec00b47947 */ /* 0x000fea000383ffff */
.L_x_124:
[----:B-1----:R1:W2:Y:S02]  /*d8b0*/  SYNCS.PHASECHK.TRANS64.TRYWAIT P3, [R7+URZ+0x3c428], R8 ;  /* 0x03c42808070075a7 */ /* 0x0022a4000806017f */
[----:B--2---:R-:W-:Y:S05]  /*d8c0*/  @!P3 NANOSLEEP.SYNCS 0x989680 ;  /* 0x009896800000b95d */ /* 0x004fea0003900000 */
[----:B------:R-:W2:Y:S02]  /*d8d0*/  @!P3 SYNCS.PHASECHK.TRANS64 P3, [R7+URZ+0x3c428], R8 ;  /* 0x03c428080700b5a7 */ /* 0x000ea4000806007f */
[----:B--2---:R-:W-:Y:S05]  /*d8e0*/  @!P3 BRA `(.L_x_124) ;  /* 0xfffffffc00f0b947 */ /* 0x004fea000383ffff */
[----:B------:R-:W-:Y:S05]  /*d8f0*/  BRA `(.L_x_151) ;  /* 0xfffffff0008c7947 */ /* 0x000fea000383ffff */
.L_x_129:
[----:B-1----:R1:W2:Y:S02]  /*d900*/  SYNCS.PHASECHK.TRANS64.TRYWAIT P3, [R7+URZ+0x3c428], R8 ;  /* 0x03c42808070075a7 */ /* 0x0022a4000806017f */
[----:B--2---:R-:W-:Y:S05]  /*d910*/  @!P3 NANOSLEEP.SYNCS 0x989680 ;  /* 0x009896800000b95d */ /* 0x004fea0003900000 */
[----:B------:R-:W2:Y:S02]  /*d920*/  @!P3 SYNCS.PHASECHK.TRANS64 P3, [R7+URZ+0x3c428], R8 ;  /* 0x03c428080700b5a7 */ /* 0x000ea4000806007f */
[----:B--2---:R-:W-:Y:S05]  /*d930*/  @!P3 BRA `(.L_x_129) ;  /* 0xfffffffc00f0b947 */ /* 0x004fea000383ffff */
[----:B------:R-:W-:Y:S05]  /*d940*/  BRA `(.L_x_152) ;  /* 0xfffffff400587947 */ /* 0x000fea000383ffff */
        .weak           $__internal_0_$__cuda_sm20_rcp_rn_f32_slowpath
        .type           $__internal_0_$__cuda_sm20_rcp_rn_f32_slowpath,@function
        .size           $__internal_0_$__cuda_sm20_rcp_rn_f32_slowpath,(.L_x_158 - $__internal_0_$__cuda_sm20_rcp_rn_f32_slowpath)
$__internal_0_$__cuda_sm20_rcp_rn_f32_slowpath:
[----:B------:R-:W-:Y:S01]  /*d950*/  SHF.L.U32 R4, R3, 0x1, RZ ;  /* 0x0000000103047819 */ /* 0x000fe200000006ff */
[----:B------:R-:W-:Y:S03]  /*d960*/  BSSY B2, `(.L_x_153) ;  /* 0x0000030000027945 */ /* 0x000fe60003800000 */
[----:B------:R-:W-:-:S04]  /*d970*/  SHF.R.U32.HI R13, RZ, 0x18, R4 ;  /* 0x00000018ff0d7819 */ /* 0x000fc80000011604 */
[----:B------:R-:W-:-:S13]  /*d980*/  ISETP.NE.U32.AND P0, PT, R13, RZ, PT ;  /* 0x000000ff0d00720c */ /* 0x000fda0003f05070 */
[----:B------:R-:W-:Y:S05]  /*d990*/  @P0 BRA `(.L_x_154) ;  /* 0x0000000000280947 */ /* 0x000fea0003800000 */
[----:B------:R-:W-:-:S04]  /*d9a0*/  SHF.L.U32 R4, R3, 0x1, RZ ;  /* 0x0000000103047819 */ /* 0x000fc800000006ff */
[----:B------:R-:W-:-:S13]  /*d9b0*/  ISETP.NE.AND P0, PT, R4, RZ, PT ;  /* 0x000000ff0400720c */ /* 0x000fda0003f05270 */
[----:B------:R-:W-:Y:S01]  /*d9c0*/  @P0 FFMA R11, R3, 1.84467440737095516160e+19, RZ ;  /* 0x5f800000030b0823 */ /* 0x000fe200000000ff */
[----:B------:R-:W-:Y:S08]  /*d9d0*/  @!P0 MUFU.RCP R5, R3 ;  /* 0x0000000300058308 */ /* 0x000ff00000001000 */
[----:B------:R-:W1:Y:S02]  /*d9e0*/  @P0 MUFU.RCP R4, R11 ;  /* 0x0000000b00040308 */ /* 0x000e640000001000 */
[----:B-1----:R-:W-:-:S04]  /*d9f0*/  @P0 FFMA R12, R11, R4, -1 ;  /* 0xbf8000000b0c0423 */ /* 0x002fc80000000004 */
[----:B------:R-:W-:-:S04]  /*da00*/  @P0 FADD.FTZ R13, -R12, -RZ ;  /* 0x800000ff0c0d0221 */ /* 0x000fc80000010100 */
[----:B------:R-:W-:-:S04]  /*da10*/  @P0 FFMA R4, R4, R13, R4 ;  /* 0x0000000d04040223 */ /* 0x000fc80000000004 */
[----:B------:R-:W-:Y:S01]  /*da20*/  @P0 FFMA R5, R4, 1.84467440737095516160e+19, RZ ;  /* 0x5f80000004050823 */ /* 0x000fe200000000ff */
[----:B------:R-:W-:Y:S06]  /*da30*/  BRA `(.L_x_155) ;  /* 0x0000000000887947 */ /* 0x000fec0003800000 */
.L_x_154:
[----:B------:R-:W-:-:S05]  /*da40*/  VIADD R153, R13, 0xffffff03 ;  /* 0xffffff030d997836 */ /* 0x000fca0000000000 */
[----:B------:R-:W-:-:S13]  /*da50*/  ISETP.GT.U32.AND P0, PT, R153, 0x1, PT ;  /* 0x000000019900780c */ /* 0x000fda0003f04070 */
[----:B------:R-:W-:Y:S05]  /*da60*/  @P0 BRA `(.L_x_156) ;  /* 0x0000000000780947 */ /* 0x000fea0003800000 */
[----:B------:R-:W-:Y:S02]  /*da70*/  LOP3.LUT R4, R3, 0x7fffff, RZ, 0xc0, !PT ;  /* 0x007fffff03047812 */ /* 0x000fe400078ec0ff */
[----:B------:R-:W-:Y:S02]  /*da80*/  MOV R14, 0x3 ;  /* 0x00000003000e7802 */ /* 0x000fe40000000f00 */
[----:B------:R-:W-:Y:S02]  /*da90*/  LOP3.LUT R4, R4, 0x3f800000, RZ, 0xfc, !PT ;  /* 0x3f80000004047812 */ /* 0x000fe400078efcff */
[----:B------:R-:W-:Y:S02]  /*daa0*/  SHF.L.U32 R14, R14, R153, RZ ;  /* 0x000000990e0e7219 */ /* 0x000fe400000006ff */
[----:B------:R-:W1:Y:S02]  /*dab0*/  MUFU.RCP R5, R4 ;  /* 0x0000000400057308 */ /* 0x000e640000001000 */
[----:B-1----:R-:W-:-:S04]  /*dac0*/  FFMA R11, R4, R5, -1 ;  /* 0xbf800000040b7423 */ /* 0x002fc80000000005 */
[----:B------:R-:W-:-:S04]  /*dad0*/  FADD.FTZ R12, -R11, -RZ ;  /* 0x800000ff0b0c7221 */ /* 0x000fc80000010100 */
[CCC-:B------:R-:W-:Y:S01]  /*dae0*/  FFMA.RM R11, R5.reuse, R12.reuse, R5.reuse ;  /* 0x0000000c050b7223 */ /* 0x1c0fe20000004005 */
[----:B------:R-:W-:-:S04]  /*daf0*/  FFMA.RP R12, R5, R12, R5 ;  /* 0x0000000c050c7223 */ /* 0x000fc80000008005 */
[C---:B------:R-:W-:Y:S02]  /*db00*/  LOP3.LUT R5, R11.reuse, 0x7fffff, RZ, 0xc0, !PT ;  /* 0x007fffff0b057812 */ /* 0x040fe400078ec0ff */
[----:B------:R-:W-:Y:S02]  /*db10*/  FSETP.NEU.FTZ.AND P0, PT, R11, R12, PT ;  /* 0x0000000c0b00720b */ /* 0x000fe40003f1d000 */
[----:B------:R-:W-:Y:S02]  /*db20*/  LOP3.LUT R5, R5, 0x800000, RZ, 0xfc, !PT ;  /* 0x0080000005057812 */ /* 0x000fe400078efcff */
[----:B------:R-:W-:Y:S02]  /*db30*/  SEL R11, RZ, 0xffffffff, !P0 ;  /* 0xffffffffff0b7807 */ /* 0x000fe40004000000 */
[----:B------:R-:W-:Y:S02]  /*db40*/  LOP3.LUT R14, R14, R5, RZ, 0xc0, !PT ;  /* 0x000000050e0e7212 */ /* 0x000fe400078ec0ff */
[----:B------:R-:W-:-:S02]  /*db50*/  IADD3 R4, -R11, RZ, RZ ;  /* 0x000000ff0b047210 */ /* 0x000fc40007ffe1ff */
[-C--:B------:R-:W-:Y:S02]  /*db60*/  SHF.R.U32.HI R14, RZ, R153.reuse, R14 ;  /* 0x00000099ff0e7219 */ /* 0x080fe4000001160e */
[----:B------:R-:W-:Y:S02]  /*db70*/  LOP3.LUT P1, RZ, R4, R153, R5, 0xf8, !PT ;  /* 0x0000009904ff7212 */ /* 0x000fe4000782f805 */
[C---:B------:R-:W-:Y:S02]  /*db80*/  LOP3.LUT P0, RZ, R14.reuse, 0x1, RZ, 0xc0, !PT ;  /* 0x000000010eff7812 */ /* 0x040fe4000780c0ff */
[----:B------:R-:W-:-:S04]  /*db90*/  LOP3.LUT P2, RZ, R14, 0x2, RZ, 0xc0, !PT ;  /* 0x000000020eff7812 */ /* 0x000fc8000784c0ff */
[----:B------:R-:W-:Y:S02]  /*dba0*/  PLOP3.LUT P0, PT, P0, P1, P2, 0xe0, 0x0 ;  /* 0x000000000000781c */ /* 0x000fe40000703c20 */
[----:B------:R-:W-:Y:S02]  /*dbb0*/  LOP3.LUT P1, RZ, R3, 0x7fffff, RZ, 0xc0, !PT ;  /* 0x007fffff03ff7812 */ /* 0x000fe4000782c0ff */
[----:B------:R-:W-:-:S04]  /*dbc0*/  SEL R4, RZ, 0x1, !P0 ;  /* 0x00000001ff047807 */ /* 0x000fc80004000000 */
[----:B------:R-:W-:-:S04]  /*dbd0*/  IADD3 R4, -R4, RZ, RZ ;  /* 0x000000ff04047210 */ /* 0x000fc80007ffe1ff */
[----:B------:R-:W-:Y:S02]  /*dbe0*/  ISETP.GE.AND P0, PT, R4, RZ, PT ;  /* 0x000000ff0400720c */ /* 0x000fe40003f06270 */
[----:B------:R-:W-:-:S04]  /*dbf0*/  IADD3 R4, R13, -0xfc, RZ ;  /* 0xffffff040d047810 */ /* 0x000fc80007ffe0ff */
[----:B------:R-:W-:-:S07]  /*dc00*/  SHF.R.U32.HI R4, RZ, R4, R5 ;  /* 0x00000004ff047219 */ /* 0x000fce0000011605 */
[----:B------:R-:W-:-:S04]  /*dc10*/  @!P0 IADD3 R4, R4, 0x1, RZ ;  /* 0x0000000104048810 */ /* 0x000fc80007ffe0ff */
[----:B------:R-:W-:-:S04]  /*dc20*/  @!P1 SHF.L.U32 R4, R4, 0x1, RZ ;  /* 0x0000000104049819 */ /* 0x000fc800000006ff */
[----:B------:R-:W-:Y:S01]  /*dc30*/  LOP3.LUT R5, R4, 0x80000000, R3, 0xf8, !PT ;  /* 0x8000000004057812 */ /* 0x000fe200078ef803 */
[----:B------:R-:W-:Y:S06]  /*dc40*/  BRA `(.L_x_155) ;  /* 0x0000000000047947 */ /* 0x000fec0003800000 */
.L_x_156:
[----:B------:R1:W2:Y:S02]  /*dc50*/  MUFU.RCP R5, R3 ;  /* 0x0000000300057308 */ /* 0x0002a40000001000 */
.L_x_155:
[----:B------:R-:W-:Y:S05]  /*dc60*/  BSYNC B2 ;  /* 0x0000000000027941 */ /* 0x000fea0003800000 */
.L_x_153:
[----:B--2---:R-:W-:Y:S02]  /*dc70*/  MOV R11, R5 ;  /* 0x00000005000b7202 */ /* 0x004fe40000000f00 */
[----:B------:R-:W-:Y:S02]  /*dc80*/  MOV R4, R10 ;  /* 0x0000000a00047202 */ /* 0x000fe40000000f00 */
[----:B------:R-:W-:-:S04]  /*dc90*/  MOV R5, 0x0 ;  /* 0x0000000000057802 */ /* 0x000fc80000000f00 */
[----:B-1----:R-:W-:Y:S05]  /*dca0*/  RET.REL.NODEC R4 `(_ZN7cutlass13device_kernelINS_4fmha6kernel28FmhaKernelTmaWarpSpecializedINS1_10collective30FmhaMainloopTmaWarpSpecializedINS_6half_tEffN4cute5tupleIJNS7_1CILi128EEENS9_ILi64EEENS9_ILi256EEEEEENS8_IJiNS9_ILi1EEENS8_IJiiEEEEEESG_SG_NS4_12CausalFusionEJNS2_6OptionILNS2_3TagE0ENS9_ILb1EEEEENSI_ILSJ_2ESK_EEEEENS4_15FmhaFwdEpilogueIS6_fNS8_IJSB_SC_SB_EEEEENS2_23PersistentTileSchedulerEJSL_SM_EEEEEvNT_6ParamsE) ;  /* 0xffffff2004d47950 */ /* 0x002fea0003c3ffff */
.L_x_157:
[----:B------:R-:W-:-:S00]  /*dcb0*/  BRA `(.L_x_157) ;  /* 0xfffffffc00fc7947 */ /* 0x000fc0000383ffff */
[----:B------:R-:W-:-:S00]  /*dcc0*/  NOP ;  /* 0x0000000000007918 */ /* 0x000fc00000000000 */
        /* <DEDUP_REMOVED lines=11> */
.L_x_158:


//--------------------- .nv.global.init           --------------------------
	.section	.nv.global.init,"aw",@progbits
.nv.global.init:
	.type		$str$24,@object
	.size		$str$24,($str$25 - $str$24)
$str$24:
        /*0000*/ 	.byte	0x28, 0x61, 0x64, 0x64, 0x72, 0x65, 0x73, 0x73, 0x20, 0x26, 0x20, 0x6d, 0x61, 0x73, 0x6b, 0x29
        /*0010*/ 	.byte	0x20, 0x3d, 0x3d, 0x20, 0x30, 0x00
	.type		$str$25,@object
	.size		$str$25,(__unnamed_1 - $str$25)
$str$25:
        /*0016*/ 	.byte	0x2f, 0x74, 0x6d, 0x70, 0x2f, 0x63, 0x75, 0x74, 0x6c, 0x61, 0x73, 0x73, 0x5f, 0x73, 0x77, 0x65
        /*0026*/ 	.byte	0x65, 0x70, 0x5f, 0x73, 0x72, 0x63, 0x2f, 0x69, 0x6e, 0x63, 0x6c, 0x75, 0x64, 0x65, 0x2f, 0x63
        /*0036*/ 	.byte	0x75, 0x74, 0x65, 0x2f, 0x70, 0x6f, 0x69, 0x6e, 0x74, 0x65, 0x72, 0x5f, 0x66, 0x6c, 0x61, 0x67
        /*0046*/ 	.byte	0x67, 0x65, 0x64, 0x2e, 0x68, 0x70, 0x70, 0x00
	.type		__unnamed_1,@object
	.size		__unnamed_1,(__unnamed_2 - __unnamed_1)
__unnamed_1:
        /*004e*/ 	.byte	0x61, 0x75, 0x74, 0x6f, 0x20, 0x63, 0x75, 0x74, 0x65, 0x3a, 0x3a, 0x61, 0x73, 0x5f, 0x70, 0x6f
        /* <DEDUP_REMOVED lines=27> */
        /*020e*/ 	.byte	0x3e, 0x3e, 0x3e, 0x3e, 0x3e, 0x5d, 0x00
	.type		__unnamed_2,@object
	.size		__unnamed_2,(.L_1 - __unnamed_2)
__unnamed_2:
        /* <DEDUP_REMOVED lines=29> */
.L_1:


//--------------------- .nv.shared._ZN7cutlass13device_kernelINS_4fmha6kernel28FmhaKernelTmaWarpSpecializedINS1_10collective30FmhaMainloopTmaWarpSpecializedINS_6half_tEffN4cute5tupleIJNS7_1CILi128EEENS9_ILi64EEENS9_ILi256EEEEEENS8_IJiNS9_ILi1EEENS8_IJiiEEEEEESG_SG_NS4_12CausalFusionEJNS2_6OptionILNS2_3TagE0ENS9_ILb1EEEEENSI_ILSJ_2ESK_EEEEENS4_15FmhaFwdEpilogueIS6_fNS8_IJSB_SC_SB_EEEEENS2_23PersistentTileSchedulerEJSL_SM_EEEEEvNT_6ParamsE --------------------------
	.section	.nv.shared._ZN7cutlass13device_kernelINS_4fmha6kernel28FmhaKernelTmaWarpSpecializedINS1_10collective30FmhaMainloopTmaWarpSpecializedINS_6half_tEffN4cute5tupleIJNS7_1CILi128EEENS9_ILi64EEENS9_ILi256EEEEEENS8_IJiNS9_ILi1EEENS8_IJiiEEEEEESG_SG_NS4_12CausalFusionEJNS2_6OptionILNS2_3TagE0ENS9_ILb1EEEEENSI_ILSJ_2ESK_EEEEENS4_15FmhaFwdEpilogueIS6_fNS8_IJSB_SC_SB_EEEEENS2_23PersistentTileSchedulerEJSL_SM_EEEEEvNT_6ParamsE,"aw",@nobits
	.sectionflags	@""
	.align	16
	.zero		1024


//--------------------- .nv.shared.reserved.0     --------------------------
	.section	.nv.shared.reserved.0,"aw",@nobits
	.weak		__nv_reservedSMEM_offset_0_alias
	.size		__nv_reservedSMEM_offset_0_alias, 0, 0
	.other		__nv_reservedSMEM_offset_0_alias,@"STO_CUDA_RESERVED_SHARED STV_DEFAULT"
__nv_reservedSMEM_offset_0_alias:
	.zero		0


//--------------------- .nv.global                --------------------------
	.section	.nv.global,"aw",@nobits
.nv.global:
	.type		_ZN39_INTERNAL_e86e6df3_4_k_cu_a10b01b0_34334cute1_E,@object
	.size		_ZN39_INTERNAL_e86e6df3_4_k_cu_a10b01b0_34334cute1_E,(_ZN39_INTERNAL_e86e6df3_4_k_cu_a10b01b0_34334cuda3std3__45__cpo6cbeginE - _ZN39_INTERNAL_e86e6df3_4_k_cu_a10b01b0_34334cute1_E)
_ZN39_INTERNAL_e86e6df3_4_k_cu_a10b01b0_34334cute1_E:
	.zero		1
	.type		_ZN39_INTERNAL_e86e6df3_4_k_cu_a10b01b0_34334cuda3std3__45__cpo6cbeginE,@object
	.size		_ZN39_INTERNAL_e86e6df3_4_k_cu_a10b01b0_34334cuda3std3__45__cpo6cbeginE,(_ZN39_INTERNAL_e86e6df3_4_k_cu_a10b01b0_34334cuda3std3__48in_placeE - _ZN39_INTERNAL_e86e6df3_4_k_cu_a10b01b0_34334cuda3std3__45__cpo6cbeginE)
_ZN39_INTERNAL_e86e6df3_4_k_cu_a10b01b0_34334cuda3std3__45__cpo6cbeginE:
	.zero		1
	.type		_ZN39_INTERNAL_e86e6df3_4_k_cu_a10b01b0_34334cuda3std3__48in_placeE,@object
	.size		_ZN39_INTERNAL_e86e6df3_4_k_cu_a10b01b0_34334cuda3std3__48in_placeE,(_ZN39_INTERNAL_e86e6df3_4_k_cu_a10b01b0_34334cuda3std6ranges3__45__cpo9iter_moveE - _ZN39_INTERNAL_e86e6df3_4_k_cu_a10b01b0_34334cuda3std3__48in_placeE)
_ZN39_INTERNAL_e86e6df3_4_k_cu_a10b01b0_34334cuda3std3__48in_placeE:
	.zero		1
	.type		_ZN39_INTERNAL_e86e6df3_4_k_cu_a10b01b0_34334cuda3std6ranges3__45__cpo9iter_moveE,@object
	.size		_ZN39_INTERNAL_e86e6df3_4_k_cu_a10b01b0_34334cuda3std6ranges3__45__cpo9iter_moveE,(_ZN39_INTERNAL_e86e6df3_4_k_cu_a10b01b0_34334cuda3std3__45__cpo5beginE - _ZN39_INTERNAL_e86e6df3_4_k_cu_a10b01b0_34334cuda3std6ranges3__45__cpo9iter_moveE)
_ZN39_INTERNAL_e86e6df3_4_k_cu_a10b01b0_34334cuda3std6ranges3__45__cpo9iter_moveE:
	.zero		1
	.type		_ZN39_INTERNAL_e86e6df3_4_k_cu_a10b01b0_34334cuda3std3__45__cpo5beginE,@object
	.size		_ZN39_INTERNAL_e86e6df3_4_k_cu_a10b01b0_34334cuda3std3__45__cpo5beginE,(_ZN39_INTERNAL_e86e6df3_4_k_cu_a10b01b0_34334cuda3std3__441_GLOBAL__N__e86e6df3_4_k_cu_a10b01b0_34336ignoreE - _ZN39_INTERNAL_e86e6df3_4_k_cu_a10b01b0_34334cuda3std3__45__cpo5beginE)
_ZN39_INTERNAL_e86e6df3_4_k_cu_a10b01b0_34334cuda3std3__45__cpo5beginE:
	.zero		1
	.type		_ZN39_INTERNAL_e86e6df3_4_k_cu_a10b01b0_34334cuda3std3__441_GLOBAL__N__e86e6df3_4_k_cu_a10b01b0_34336ignoreE,@object
	.size		_ZN39_INTERNAL_e86e6df3_4_k_cu_a10b01b0_34334cuda3std3__441_GLOBAL__N__e86e6df3_4_k_cu_a10b01b0_34336ignoreE,(_ZN39_INTERNAL_e86e6df3_4_k_cu_a10b01b0_34334cute7productE - _ZN39_INTERNAL_e86e6df3_4_k_cu_a10b01b0_34334cuda3std3__441_GLOBAL__N__e86e6df3_4_k_cu_a10b01b0_34336ignoreE)
_ZN39_INTERNAL_e86e6df3_4_k_cu_a10b01b0_34334cuda3std3__441_GLOBAL__N__e86e6df3_4_k_cu_a10b01b0_34336ignoreE:
	.zero		1
	.type		_ZN39_INTERNAL_e86e6df3_4_k_cu_a10b01b0_34334cute7productE,@object
	.size		_ZN39_INTERNAL_e86e6df3_4_k_cu_a10b01b0_34334cute7productE,(_ZN39_INTERNAL_e86e6df3_4_k_cu_a10b01b0_34334cuda3std3__45__cpo3endE - _ZN39_INTERNAL_e86e6df3_4_k_cu_a10b01b0_34334cute7productE)
_ZN39_INTERNAL_e86e6df3_4_k_cu_a10b01b0_34334cute7productE:
	.zero		1
	.type		_ZN39_INTERNAL_e86e6df3_4_k_cu_a10b01b0_34334cuda3std3__45__cpo3endE,@object
	.size		_ZN39_INTERNAL_e86e6df3_4_k_cu_a10b01b0_34334cuda3std3__45__cpo3endE,(_ZN39_INTERNAL_e86e6df3_4_k_cu_a10b01b0_34334cuda3std3__419piecewise_constructE - _ZN39_INTERNAL_e86e6df3_4_k_cu_a10b01b0_34334cuda3std3__45__cpo3endE)
_ZN39_INTERNAL_e86e6df3_4_k_cu_a10b01b0_34334cuda3std3__45__cpo3endE:
	.zero		1
	.type		_ZN39_INTERNAL_e86e6df3_4_k_cu_a10b01b0_34334cuda3std3__419piecewise_constructE,@object
	.size		_ZN39_INTERNAL_e86e6df3_4_k_cu_a10b01b0_34334cuda3std3__419piecewise_constructE,(_ZN39_INTERNAL_e86e6df3_4_k_cu_a10b01b0_34334cuda3std3__45__cpo4cendE - _ZN39_INTERNAL_e86e6df3_4_k_cu_a10b01b0_34334cuda3std3__419piecewise_constructE)
_ZN39_INTERNAL_e86e6df3_4_k_cu_a10b01b0_34334cuda3std3__419piecewise_constructE:
	.zero		1
	.type		_ZN39_INTERNAL_e86e6df3_4_k_cu_a10b01b0_34334cuda3std3__45__cpo4cendE,@object
	.size		_ZN39_INTERNAL_e86e6df3_4_k_cu_a10b01b0_34334cuda3std3__45__cpo4cendE,(_ZN39_INTERNAL_e86e6df3_4_k_cu_a10b01b0_34334cuda3std6ranges3__45__cpo4swapE - _ZN39_INTERNAL_e86e6df3_4_k_cu_a10b01b0_34334cuda3std3__45__cpo4cendE)
_ZN39_INTERNAL_e86e6df3_4_k_cu_a10b01b0_34334cuda3std3__45__cpo4cendE:
	.zero		1
	.type		_ZN39_INTERNAL_e86e6df3_4_k_cu_a10b01b0_34334cuda3std6ranges3__45__cpo4swapE,@object
	.size		_ZN39_INTERNAL_e86e6df3_4_k_cu_a10b01b0_34334cuda3std6ranges3__45__cpo4swapE,(.L_9 - _ZN39_INTERNAL_e86e6df3_4_k_cu_a10b01b0_34334cuda3std6ranges3__45__cpo4swapE)
_ZN39_INTERNAL_e86e6df3_4_k_cu_a10b01b0_34334cuda3std6ranges3__45__cpo4swapE:
	.zero		1
.L_9:


//--------------------- .nv.constant0._ZN7cutlass13device_kernelINS_4fmha6kernel28FmhaKernelTmaWarpSpecializedINS1_10collective30FmhaMainloopTmaWarpSpecializedINS_6half_tEffN4cute5tupleIJNS7_1CILi128EEENS9_ILi64EEENS9_ILi256EEEEEENS8_IJiNS9_ILi1EEENS8_IJiiEEEEEESG_SG_NS4_12CausalFusionEJNS2_6OptionILNS2_3TagE0ENS9_ILb1EEEEENSI_ILSJ_2ESK_EEEEENS4_15FmhaFwdEpilogueIS6_fNS8_IJSB_SC_SB_EEEEENS2_23PersistentTileSchedulerEJSL_SM_EEEEEvNT_6ParamsE --------------------------
	.section	.nv.constant0._ZN7cutlass13device_kernelINS_4fmha6kernel28FmhaKernelTmaWarpSpecializedINS1_10collective30FmhaMainloopTmaWarpSpecializedINS_6half_tEffN4cute5tupleIJNS7_1CILi128EEENS9_ILi64EEENS9_ILi256EEEEEENS8_IJiNS9_ILi1EEENS8_IJiiEEEEEESG_SG_NS4_12CausalFusionEJNS2_6OptionILNS2_3TagE0ENS9_ILb1EEEEENSI_ILSJ_2ESK_EEEEENS4_15FmhaFwdEpilogueIS6_fNS8_IJSB_SC_SB_EEEEENS2_23PersistentTileSchedulerEJSL_SM_EEEEEvNT_6ParamsE,"a",@progbits
	.sectionflags	@""
	.align	4
.nv.constant0._ZN7cutlass13device_kernelINS_4fmha6kernel28FmhaKernelTmaWarpSpecializedINS1_10collective30FmhaMainloopTmaWarpSpecializedINS_6half_tEffN4cute5tupleIJNS7_1CILi128EEENS9_ILi64EEENS9_ILi256EEEEEENS8_IJiNS9_ILi1EEENS8_IJiiEEEEEESG_SG_NS4_12CausalFusionEJNS2_6OptionILNS2_3TagE0ENS9_ILb1EEEEENSI_ILSJ_2ESK_EEEEENS4_15FmhaFwdEpilogueIS6_fNS8_IJSB_SC_SB_EEEEENS2_23PersistentTileSchedulerEJSL_SM_EEEEEvNT_6ParamsE:
	.zero		2688


//--------------------- SYMBOLS --------------------------

	.type		.nv.reservedSmem.offset0,@object
	.size		.nv.reservedSmem.offset0,0x4
	.type		__assertfail,@function
